//
// Generated by NVIDIA NVVM Compiler
//
// Compiler Build ID: CL-36424714
// Cuda compilation tools, release 13.0, V13.0.88
// Based on NVVM 20.0.0
//

.version 9.0
.target sm_100
.address_size 64

	// .globl	_Z14transposeNaivePfPKfiii
// _ZZ18transposeCoalescedPfPKfiiiE4tile has been demoted

.visible .entry _Z14transposeNaivePfPKfiii(
	.param .u64 .ptr .align 1 _Z14transposeNaivePfPKfiii_param_0,
	.param .u64 .ptr .align 1 _Z14transposeNaivePfPKfiii_param_1,
	.param .u32 _Z14transposeNaivePfPKfiii_param_2,
	.param .u32 _Z14transposeNaivePfPKfiii_param_3,
	.param .u32 _Z14transposeNaivePfPKfiii_param_4
)
{
	.reg .pred 	%p<3>;
	.reg .b32 	%r<38>;
	.reg .b32 	%f<17>;
	.reg .b64 	%rd<41>;

	ld.param.u32 	%r5, [_Z14transposeNaivePfPKfiii_param_3];
	ld.param.u32 	%r6, [_Z14transposeNaivePfPKfiii_param_4];
	setp.lt.s32 	%p1, %r6, 1;
	@%p1 bra 	$L__BB0_3;
	ld.param.u32 	%r36, [_Z14transposeNaivePfPKfiii_param_2];
	ld.param.u64 	%rd40, [_Z14transposeNaivePfPKfiii_param_1];
	ld.param.u64 	%rd39, [_Z14transposeNaivePfPKfiii_param_0];
	mov.u32 	%r7, %tid.x;
	mov.u32 	%r8, %ctaid.x;
	shl.b32 	%r9, %r8, 5;
	add.s32 	%r10, %r9, %r7;
	mov.u32 	%r11, %tid.y;
	mov.u32 	%r12, %ctaid.y;
	shl.b32 	%r13, %r12, 5;
	add.s32 	%r14, %r13, %r11;
	cvta.to.global.u64 	%rd20, %rd40;
	cvta.to.global.u64 	%rd21, %rd39;
	mad.lo.s32 	%r15, %r14, %r36, %r10;
	mul.wide.s32 	%rd22, %r15, 4;
	add.s64 	%rd1, %rd20, %rd22;
	mad.lo.s32 	%r16, %r5, %r10, %r14;
	mul.wide.s32 	%rd23, %r16, 4;
	add.s64 	%rd2, %rd21, %rd23;
	shl.b32 	%r17, %r36, 1;
	add.s32 	%r18, %r15, %r17;
	mul.wide.s32 	%rd24, %r18, 4;
	add.s64 	%rd3, %rd20, %rd24;
	shl.b32 	%r19, %r36, 2;
	add.s32 	%r20, %r15, %r19;
	mul.wide.s32 	%rd25, %r20, 4;
	add.s64 	%rd4, %rd20, %rd25;
	add.s32 	%r21, %r20, %r17;
	mul.wide.s32 	%rd26, %r21, 4;
	add.s64 	%rd5, %rd20, %rd26;
	shl.b32 	%r22, %r36, 3;
	add.s32 	%r23, %r15, %r22;
	mul.wide.s32 	%rd27, %r23, 4;
	add.s64 	%rd6, %rd20, %rd27;
	add.s32 	%r24, %r23, %r17;
	mul.wide.s32 	%rd28, %r24, 4;
	add.s64 	%rd7, %rd20, %rd28;
	add.s32 	%r25, %r23, %r19;
	mul.wide.s32 	%rd29, %r25, 4;
	add.s64 	%rd8, %rd20, %rd29;
	add.s32 	%r26, %r25, %r17;
	mul.wide.s32 	%rd30, %r26, 4;
	add.s64 	%rd9, %rd20, %rd30;
	shl.b32 	%r27, %r36, 4;
	add.s32 	%r28, %r15, %r27;
	mul.wide.s32 	%rd31, %r28, 4;
	add.s64 	%rd10, %rd20, %rd31;
	add.s32 	%r29, %r28, %r17;
	mul.wide.s32 	%rd32, %r29, 4;
	add.s64 	%rd11, %rd20, %rd32;
	add.s32 	%r30, %r28, %r19;
	mul.wide.s32 	%rd33, %r30, 4;
	add.s64 	%rd12, %rd20, %rd33;
	add.s32 	%r31, %r30, %r17;
	mul.wide.s32 	%rd34, %r31, 4;
	add.s64 	%rd13, %rd20, %rd34;
	add.s32 	%r32, %r28, %r22;
	mul.wide.s32 	%rd35, %r32, 4;
	add.s64 	%rd14, %rd20, %rd35;
	add.s32 	%r33, %r32, %r17;
	mul.wide.s32 	%rd36, %r33, 4;
	add.s64 	%rd15, %rd20, %rd36;
	add.s32 	%r34, %r32, %r19;
	mul.wide.s32 	%rd37, %r34, 4;
	add.s64 	%rd16, %rd20, %rd37;
	add.s32 	%r35, %r34, %r17;
	mul.wide.s32 	%rd38, %r35, 4;
	add.s64 	%rd17, %rd20, %rd38;
	neg.s32 	%r37, %r6;
$L__BB0_2:
	ld.global.f32 	%f1, [%rd1];
	st.global.f32 	[%rd2], %f1;
	ld.global.f32 	%f2, [%rd3];
	st.global.f32 	[%rd2+8], %f2;
	ld.global.f32 	%f3, [%rd4];
	st.global.f32 	[%rd2+16], %f3;
	ld.global.f32 	%f4, [%rd5];
	st.global.f32 	[%rd2+24], %f4;
	ld.global.f32 	%f5, [%rd6];
	st.global.f32 	[%rd2+32], %f5;
	ld.global.f32 	%f6, [%rd7];
	st.global.f32 	[%rd2+40], %f6;
	ld.global.f32 	%f7, [%rd8];
	st.global.f32 	[%rd2+48], %f7;
	ld.global.f32 	%f8, [%rd9];
	st.global.f32 	[%rd2+56], %f8;
	ld.global.f32 	%f9, [%rd10];
	st.global.f32 	[%rd2+64], %f9;
	ld.global.f32 	%f10, [%rd11];
	st.global.f32 	[%rd2+72], %f10;
	ld.global.f32 	%f11, [%rd12];
	st.global.f32 	[%rd2+80], %f11;
	ld.global.f32 	%f12, [%rd13];
	st.global.f32 	[%rd2+88], %f12;
	ld.global.f32 	%f13, [%rd14];
	st.global.f32 	[%rd2+96], %f13;
	ld.global.f32 	%f14, [%rd15];
	st.global.f32 	[%rd2+104], %f14;
	ld.global.f32 	%f15, [%rd16];
	st.global.f32 	[%rd2+112], %f15;
	ld.global.f32 	%f16, [%rd17];
	st.global.f32 	[%rd2+120], %f16;
	add.s32 	%r37, %r37, 1;
	setp.ne.s32 	%p2, %r37, 0;
	@%p2 bra 	$L__BB0_2;
$L__BB0_3:
	ret;

}
	// .globl	_Z20computeTransposeGoldPfPKfii
.visible .entry _Z20computeTransposeGoldPfPKfii(
	.param .u64 .ptr .align 1 _Z20computeTransposeGoldPfPKfii_param_0,
	.param .u64 .ptr .align 1 _Z20computeTransposeGoldPfPKfii_param_1,
	.param .u32 _Z20computeTransposeGoldPfPKfii_param_2,
	.param .u32 _Z20computeTransposeGoldPfPKfii_param_3
)
{
	.reg .pred 	%p<11>;
	.reg .b32 	%r<6>;
	.reg .b32 	%f<16>;
	.reg .b64 	%rd<68>;

	ld.param.u64 	%rd23, [_Z20computeTransposeGoldPfPKfii_param_0];
	ld.param.u64 	%rd24, [_Z20computeTransposeGoldPfPKfii_param_1];
	ld.param.s32 	%rd3, [_Z20computeTransposeGoldPfPKfii_param_2];
	setp.eq.s64 	%p1, %rd3, 0;
	ld.param.u32 	%r4, [_Z20computeTransposeGoldPfPKfii_param_3];
	cvta.to.global.u64 	%rd1, %rd23;
	cvta.to.global.u64 	%rd2, %rd24;
	@%p1 bra 	$L__BB1_15;
	cvt.s64.s32 	%rd4, %r4;
	setp.eq.s32 	%p2, %r4, 0;
	@%p2 bra 	$L__BB1_15;
	and.b32  	%r1, %r4, 7;
	and.b32  	%r2, %r4, 3;
	and.b64  	%rd5, %rd4, -8;
	and.b32  	%r3, %r4, 1;
	shl.b64 	%rd6, %rd4, 2;
	mov.b64 	%rd61, 0;
	add.s32 	%r5, %r1, -1;
$L__BB1_3:
	setp.lt.u32 	%p3, %r4, 8;
	mul.lo.s64 	%rd8, %rd61, %rd3;
	mov.b64 	%rd66, 0;
	@%p3 bra 	$L__BB1_6;
	shl.b64 	%rd27, %rd61, 2;
	add.s64 	%rd63, %rd2, %rd27;
	mul.lo.s64 	%rd28, %rd3, %rd61;
	shl.b64 	%rd29, %rd28, 2;
	add.s64 	%rd30, %rd1, %rd29;
	add.s64 	%rd62, %rd30, 16;
	mov.u64 	%rd64, %rd5;
$L__BB1_5:
	.pragma "nounroll";
	ld.global.f32 	%f1, [%rd63];
	st.global.f32 	[%rd62+-16], %f1;
	add.s64 	%rd31, %rd63, %rd6;
	ld.global.f32 	%f2, [%rd31];
	st.global.f32 	[%rd62+-12], %f2;
	add.s64 	%rd32, %rd31, %rd6;
	ld.global.f32 	%f3, [%rd32];
	st.global.f32 	[%rd62+-8], %f3;
	add.s64 	%rd33, %rd32, %rd6;
	ld.global.f32 	%f4, [%rd33];
	st.global.f32 	[%rd62+-4], %f4;
	add.s64 	%rd34, %rd33, %rd6;
	ld.global.f32 	%f5, [%rd34];
	st.global.f32 	[%rd62], %f5;
	add.s64 	%rd35, %rd34, %rd6;
	ld.global.f32 	%f6, [%rd35];
	st.global.f32 	[%rd62+4], %f6;
	add.s64 	%rd36, %rd35, %rd6;
	ld.global.f32 	%f7, [%rd36];
	st.global.f32 	[%rd62+8], %f7;
	add.s64 	%rd37, %rd36, %rd6;
	ld.global.f32 	%f8, [%rd37];
	st.global.f32 	[%rd62+12], %f8;
	add.s64 	%rd64, %rd64, -8;
	shl.b64 	%rd38, %rd4, 5;
	add.s64 	%rd63, %rd63, %rd38;
	add.s64 	%rd62, %rd62, 32;
	setp.ne.s64 	%p4, %rd64, 0;
	mov.u64 	%rd66, %rd5;
	@%p4 bra 	$L__BB1_5;
$L__BB1_6:
	setp.eq.s32 	%p5, %r1, 0;
	@%p5 bra 	$L__BB1_14;
	setp.lt.u32 	%p6, %r5, 3;
	@%p6 bra 	$L__BB1_9;
	mad.lo.s64 	%rd39, %rd66, %rd4, %rd61;
	shl.b64 	%rd40, %rd39, 2;
	add.s64 	%rd41, %rd2, %rd40;
	ld.global.f32 	%f9, [%rd41];
	add.s64 	%rd42, %rd66, %rd8;
	shl.b64 	%rd43, %rd42, 2;
	add.s64 	%rd44, %rd1, %rd43;
	st.global.f32 	[%rd44], %f9;
	add.s64 	%rd45, %rd41, %rd6;
	ld.global.f32 	%f10, [%rd45];
	st.global.f32 	[%rd44+4], %f10;
	add.s64 	%rd46, %rd45, %rd6;
	ld.global.f32 	%f11, [%rd46];
	st.global.f32 	[%rd44+8], %f11;
	add.s64 	%rd47, %rd46, %rd6;
	ld.global.f32 	%f12, [%rd47];
	st.global.f32 	[%rd44+12], %f12;
	add.s64 	%rd66, %rd66, 4;
$L__BB1_9:
	setp.eq.s32 	%p7, %r2, 0;
	@%p7 bra 	$L__BB1_14;
	setp.eq.s32 	%p8, %r2, 1;
	@%p8 bra 	$L__BB1_12;
	mad.lo.s64 	%rd48, %rd66, %rd4, %rd61;
	shl.b64 	%rd49, %rd48, 2;
	add.s64 	%rd50, %rd2, %rd49;
	ld.global.f32 	%f13, [%rd50];
	add.s64 	%rd51, %rd66, %rd8;
	shl.b64 	%rd52, %rd51, 2;
	add.s64 	%rd53, %rd1, %rd52;
	st.global.f32 	[%rd53], %f13;
	add.s64 	%rd54, %rd50, %rd6;
	ld.global.f32 	%f14, [%rd54];
	st.global.f32 	[%rd53+4], %f14;
	add.s64 	%rd66, %rd66, 2;
$L__BB1_12:
	setp.eq.s32 	%p9, %r3, 0;
	@%p9 bra 	$L__BB1_14;
	mad.lo.s64 	%rd55, %rd66, %rd4, %rd61;
	shl.b64 	%rd56, %rd55, 2;
	add.s64 	%rd57, %rd2, %rd56;
	ld.global.f32 	%f15, [%rd57];
	add.s64 	%rd58, %rd66, %rd8;
	shl.b64 	%rd59, %rd58, 2;
	add.s64 	%rd60, %rd1, %rd59;
	st.global.f32 	[%rd60], %f15;
$L__BB1_14:
	add.s64 	%rd61, %rd61, 1;
	setp.ne.s64 	%p10, %rd61, %rd3;
	@%p10 bra 	$L__BB1_3;
$L__BB1_15:
	ret;

}
	// .globl	_Z18transposeCoalescedPfPKfiii
.visible .entry _Z18transposeCoalescedPfPKfiii(
	.param .u64 .ptr .align 1 _Z18transposeCoalescedPfPKfiii_param_0,
	.param .u64 .ptr .align 1 _Z18transposeCoalescedPfPKfiii_param_1,
	.param .u32 _Z18transposeCoalescedPfPKfiii_param_2,
	.param .u32 _Z18transposeCoalescedPfPKfiii_param_3,
	.param .u32 _Z18transposeCoalescedPfPKfiii_param_4
)
{
	.reg .pred 	%p<3>;
	.reg .b32 	%r<71>;
	.reg .b32 	%f<33>;
	.reg .b64 	%rd<71>;
	// demoted variable
	.shared .align 4 .b8 _ZZ18transposeCoalescedPfPKfiiiE4tile[4224];
	ld.param.u32 	%r6, [_Z18transposeCoalescedPfPKfiii_param_4];
	setp.lt.s32 	%p1, %r6, 1;
	@%p1 bra 	$L__BB2_3;
	ld.param.u32 	%r69, [_Z18transposeCoalescedPfPKfiii_param_4];
	ld.param.u32 	%r68, [_Z18transposeCoalescedPfPKfiii_param_3];
	ld.param.u32 	%r67, [_Z18transposeCoalescedPfPKfiii_param_2];
	ld.param.u64 	%rd70, [_Z18transposeCoalescedPfPKfiii_param_1];
	ld.param.u64 	%rd69, [_Z18transposeCoalescedPfPKfiii_param_0];
	mov.u32 	%r7, %ctaid.x;
	shl.b32 	%r8, %r7, 5;
	mov.u32 	%r9, %ctaid.y;
	shl.b32 	%r10, %r9, 5;
	mov.u32 	%r11, %tid.y;
	cvta.to.global.u64 	%rd35, %rd69;
	cvta.to.global.u64 	%rd36, %rd70;
	mov.u32 	%r12, %tid.x;
	add.s32 	%r13, %r8, %r12;
	add.s32 	%r14, %r10, %r12;
	add.s32 	%r15, %r10, %r11;
	mad.lo.s32 	%r16, %r15, %r67, %r13;
	mul.wide.s32 	%rd37, %r16, 4;
	add.s64 	%rd1, %rd36, %rd37;
	shl.b32 	%r17, %r67, 1;
	add.s32 	%r18, %r16, %r17;
	mul.wide.s32 	%rd38, %r18, 4;
	add.s64 	%rd2, %rd36, %rd38;
	shl.b32 	%r19, %r67, 2;
	add.s32 	%r20, %r16, %r19;
	mul.wide.s32 	%rd39, %r20, 4;
	add.s64 	%rd3, %rd36, %rd39;
	add.s32 	%r21, %r20, %r17;
	mul.wide.s32 	%rd40, %r21, 4;
	add.s64 	%rd4, %rd36, %rd40;
	shl.b32 	%r22, %r67, 3;
	add.s32 	%r23, %r16, %r22;
	mul.wide.s32 	%rd41, %r23, 4;
	add.s64 	%rd5, %rd36, %rd41;
	add.s32 	%r24, %r23, %r17;
	mul.wide.s32 	%rd42, %r24, 4;
	add.s64 	%rd6, %rd36, %rd42;
	add.s32 	%r25, %r23, %r19;
	mul.wide.s32 	%rd43, %r25, 4;
	add.s64 	%rd7, %rd36, %rd43;
	add.s32 	%r26, %r25, %r17;
	mul.wide.s32 	%rd44, %r26, 4;
	add.s64 	%rd8, %rd36, %rd44;
	shl.b32 	%r27, %r67, 4;
	add.s32 	%r28, %r16, %r27;
	mul.wide.s32 	%rd45, %r28, 4;
	add.s64 	%rd9, %rd36, %rd45;
	add.s32 	%r29, %r28, %r17;
	mul.wide.s32 	%rd46, %r29, 4;
	add.s64 	%rd10, %rd36, %rd46;
	add.s32 	%r30, %r28, %r19;
	mul.wide.s32 	%rd47, %r30, 4;
	add.s64 	%rd11, %rd36, %rd47;
	add.s32 	%r31, %r30, %r17;
	mul.wide.s32 	%rd48, %r31, 4;
	add.s64 	%rd12, %rd36, %rd48;
	add.s32 	%r32, %r28, %r22;
	mul.wide.s32 	%rd49, %r32, 4;
	add.s64 	%rd13, %rd36, %rd49;
	add.s32 	%r33, %r32, %r17;
	mul.wide.s32 	%rd50, %r33, 4;
	add.s64 	%rd14, %rd36, %rd50;
	add.s32 	%r34, %r32, %r19;
	mul.wide.s32 	%rd51, %r34, 4;
	add.s64 	%rd15, %rd36, %rd51;
	add.s32 	%r35, %r34, %r17;
	mul.wide.s32 	%rd52, %r35, 4;
	add.s64 	%rd16, %rd36, %rd52;
	add.s32 	%r36, %r8, %r11;
	mad.lo.s32 	%r37, %r36, %r68, %r14;
	mul.wide.s32 	%rd53, %r37, 4;
	add.s64 	%rd17, %rd35, %rd53;
	shl.b32 	%r38, %r68, 1;
	add.s32 	%r39, %r37, %r38;
	mul.wide.s32 	%rd54, %r39, 4;
	add.s64 	%rd18, %rd35, %rd54;
	shl.b32 	%r40, %r68, 2;
	add.s32 	%r41, %r37, %r40;
	mul.wide.s32 	%rd55, %r41, 4;
	add.s64 	%rd19, %rd35, %rd55;
	add.s32 	%r42, %r41, %r38;
	mul.wide.s32 	%rd56, %r42, 4;
	add.s64 	%rd20, %rd35, %rd56;
	shl.b32 	%r43, %r68, 3;
	add.s32 	%r44, %r37, %r43;
	mul.wide.s32 	%rd57, %r44, 4;
	add.s64 	%rd21, %rd35, %rd57;
	add.s32 	%r45, %r44, %r38;
	mul.wide.s32 	%rd58, %r45, 4;
	add.s64 	%rd22, %rd35, %rd58;
	add.s32 	%r46, %r44, %r40;
	mul.wide.s32 	%rd59, %r46, 4;
	add.s64 	%rd23, %rd35, %rd59;
	add.s32 	%r47, %r46, %r38;
	mul.wide.s32 	%rd60, %r47, 4;
	add.s64 	%rd24, %rd35, %rd60;
	shl.b32 	%r48, %r68, 4;
	add.s32 	%r49, %r37, %r48;
	mul.wide.s32 	%rd61, %r49, 4;
	add.s64 	%rd25, %rd35, %rd61;
	add.s32 	%r50, %r49, %r38;
	mul.wide.s32 	%rd62, %r50, 4;
	add.s64 	%rd26, %rd35, %rd62;
	add.s32 	%r51, %r49, %r40;
	mul.wide.s32 	%rd63, %r51, 4;
	add.s64 	%rd27, %rd35, %rd63;
	add.s32 	%r52, %r51, %r38;
	mul.wide.s32 	%rd64, %r52, 4;
	add.s64 	%rd28, %rd35, %rd64;
	add.s32 	%r53, %r49, %r43;
	mul.wide.s32 	%rd65, %r53, 4;
	add.s64 	%rd29, %rd35, %rd65;
	add.s32 	%r54, %r53, %r38;
	mul.wide.s32 	%rd66, %r54, 4;
	add.s64 	%rd30, %rd35, %rd66;
	add.s32 	%r55, %r53, %r40;
	mul.wide.s32 	%rd67, %r55, 4;
	add.s64 	%rd31, %rd35, %rd67;
	add.s32 	%r56, %r55, %r38;
	mul.wide.s32 	%rd68, %r56, 4;
	add.s64 	%rd32, %rd35, %rd68;
	neg.s32 	%r70, %r69;
$L__BB2_2:
	ld.global.f32 	%f1, [%rd1];
	mov.u32 	%r57, %tid.x;
	shl.b32 	%r58, %r57, 2;
	mov.u32 	%r59, _ZZ18transposeCoalescedPfPKfiiiE4tile;
	add.s32 	%r60, %r59, %r58;
	mov.u32 	%r61, %tid.y;
	mad.lo.s32 	%r62, %r61, 132, %r60;
	st.shared.f32 	[%r62], %f1;
	ld.global.f32 	%f2, [%rd2];
	st.shared.f32 	[%r62+264], %f2;
	ld.global.f32 	%f3, [%rd3];
	st.shared.f32 	[%r62+528], %f3;
	ld.global.f32 	%f4, [%rd4];
	st.shared.f32 	[%r62+792], %f4;
	ld.global.f32 	%f5, [%rd5];
	st.shared.f32 	[%r62+1056], %f5;
	ld.global.f32 	%f6, [%rd6];
	st.shared.f32 	[%r62+1320], %f6;
	ld.global.f32 	%f7, [%rd7];
	st.shared.f32 	[%r62+1584], %f7;
	ld.global.f32 	%f8, [%rd8];
	st.shared.f32 	[%r62+1848], %f8;
	ld.global.f32 	%f9, [%rd9];
	st.shared.f32 	[%r62+2112], %f9;
	ld.global.f32 	%f10, [%rd10];
	st.shared.f32 	[%r62+2376], %f10;
	ld.global.f32 	%f11, [%rd11];
	st.shared.f32 	[%r62+2640], %f11;
	ld.global.f32 	%f12, [%rd12];
	st.shared.f32 	[%r62+2904], %f12;
	ld.global.f32 	%f13, [%rd13];
	st.shared.f32 	[%r62+3168], %f13;
	ld.global.f32 	%f14, [%rd14];
	st.shared.f32 	[%r62+3432], %f14;
	ld.global.f32 	%f15, [%rd15];
	st.shared.f32 	[%r62+3696], %f15;
	ld.global.f32 	%f16, [%rd16];
	st.shared.f32 	[%r62+3960], %f16;
	bar.sync 	0;
	shl.b32 	%r63, %r57, 7;
	add.s32 	%r64, %r60, %r63;
	shl.b32 	%r65, %r61, 2;
	add.s32 	%r66, %r64, %r65;
	ld.shared.f32 	%f17, [%r66];
	st.global.f32 	[%rd17], %f17;
	ld.shared.f32 	%f18, [%r66+8];
	st.global.f32 	[%rd18], %f18;
	ld.shared.f32 	%f19, [%r66+16];
	st.global.f32 	[%rd19], %f19;
	ld.shared.f32 	%f20, [%r66+24];
	st.global.f32 	[%rd20], %f20;
	ld.shared.f32 	%f21, [%r66+32];
	st.global.f32 	[%rd21], %f21;
	ld.shared.f32 	%f22, [%r66+40];
	st.global.f32 	[%rd22], %f22;
	ld.shared.f32 	%f23, [%r66+48];
	st.global.f32 	[%rd23], %f23;
	ld.shared.f32 	%f24, [%r66+56];
	st.global.f32 	[%rd24], %f24;
	ld.shared.f32 	%f25, [%r66+64];
	st.global.f32 	[%rd25], %f25;
	ld.shared.f32 	%f26, [%r66+72];
	st.global.f32 	[%rd26], %f26;
	ld.shared.f32 	%f27, [%r66+80];
	st.global.f32 	[%rd27], %f27;
	ld.shared.f32 	%f28, [%r66+88];
	st.global.f32 	[%rd28], %f28;
	ld.shared.f32 	%f29, [%r66+96];
	st.global.f32 	[%rd29], %f29;
	ld.shared.f32 	%f30, [%r66+104];
	st.global.f32 	[%rd30], %f30;
	ld.shared.f32 	%f31, [%r66+112];
	st.global.f32 	[%rd31], %f31;
	ld.shared.f32 	%f32, [%r66+120];
	st.global.f32 	[%rd32], %f32;
	add.s32 	%r70, %r70, 1;
	setp.ne.s32 	%p2, %r70, 0;
	@%p2 bra 	$L__BB2_2;
$L__BB2_3:
	ret;

}


// ===== COMPILED SASS (sm_100) =====

	.target	sm_100

	.elftype	@"ET_EXEC"


//--------------------- .note.nv.tkinfo           --------------------------
	.section	.note.nv.tkinfo,"",@"SHT_NOTE"
	.sectionflags	@"SHF_NOTE_NV_TKINFO"
	.tkinfo
        /*0018*/ 	.word	0x00000002
        /*0030*/ 	.string	""
        /*0030*/ 	.string	"ptxas"
        /*0030*/ 	.string	"Cuda compilation tools, release 13.0, V13.0.88"
        /*0030*/ 	.string	"Build cuda_13.0.r13.0/compiler.36424714_0"
        /*0030*/ 	.string	"-arch sm_100 -m 64 "



//--------------------- .note.nv.cuinfo           --------------------------
	.section	.note.nv.cuinfo,"",@"SHT_NOTE"
	.sectionflags	@"SHF_NOTE_NV_CUINFO"
        /*0018*/ 	.short	0x0002
        /*001a*/ 	.short	0x0064
        /*001c*/ 	.short	0x0082
	.zero		2


//--------------------- .nv.info                  --------------------------
	.section	.nv.info,"",@"SHT_CUDA_INFO"
	.align	4


	//----- nvinfo : EIATTR_REGCOUNT
	.align		4
        /*0000*/ 	.byte	0x04, 0x2f
        /*0002*/ 	.short	(.L_1 - .L_0)
	.align		4
.L_0:
        /*0004*/ 	.word	index@(_Z14transposeNaivePfPKfiii)
        /*0008*/ 	.word	0x00000028


	//----- nvinfo : EIATTR_FRAME_SIZE
	.align		4
.L_1:
        /*000c*/ 	.byte	0x04, 0x11
        /*000e*/ 	.short	(.L_3 - .L_2)
	.align		4
.L_2:
        /*0010*/ 	.word	index@(_Z14transposeNaivePfPKfiii)
        /*0014*/ 	.word	0x00000000


	//----- nvinfo : EIATTR_REGCOUNT
	.align		4
.L_3:
        /*0018*/ 	.byte	0x04, 0x2f
        /*001a*/ 	.short	(.L_5 - .L_4)
	.align		4
.L_4:
        /*001c*/ 	.word	index@(_Z20computeTransposeGoldPfPKfii)
        /*0020*/ 	.word	0x00000012


	//----- nvinfo : EIATTR_FRAME_SIZE
	.align		4
.L_5:
        /*0024*/ 	.byte	0x04, 0x11
        /*0026*/ 	.short	(.L_7 - .L_6)
	.align		4
.L_6:
        /*0028*/ 	.word	index@(_Z20computeTransposeGoldPfPKfii)
        /*002c*/ 	.word	0x00000000


	//----- nvinfo : EIATTR_REGCOUNT
	.align		4
.L_7:
        /*0030*/ 	.byte	0x04, 0x2f
        /*0032*/ 	.short	(.L_9 - .L_8)
	.align		4
.L_8:
        /*0034*/ 	.word	index@(_Z18transposeCoalescedPfPKfiii)
        /*0038*/ 	.word	0x00000050


	//----- nvinfo : EIATTR_FRAME_SIZE
	.align		4
.L_9:
        /*003c*/ 	.byte	0x04, 0x11
        /*003e*/ 	.short	(.L_11 - .L_10)
	.align		4
.L_10:
        /*0040*/ 	.word	index@(_Z18transposeCoalescedPfPKfiii)
        /*0044*/ 	.word	0x00000000


	//----- nvinfo : EIATTR_MIN_STACK_SIZE
	.align		4
.L_11:
        /*0048*/ 	.byte	0x04, 0x12
        /*004a*/ 	.short	(.L_13 - .L_12)
	.align		4
.L_12:
        /*004c*/ 	.word	index@(_Z18transposeCoalescedPfPKfiii)
        /*0050*/ 	.word	0x00000000


	//----- nvinfo : EIATTR_MIN_STACK_SIZE
	.align		4
.L_13:
        /*0054*/ 	.byte	0x04, 0x12
        /*0056*/ 	.short	(.L_15 - .L_14)
	.align		4
.L_14:
        /*0058*/ 	.word	index@(_Z20computeTransposeGoldPfPKfii)
        /*005c*/ 	.word	0x00000000


	//----- nvinfo : EIATTR_MIN_STACK_SIZE
	.align		4
.L_15:
        /*0060*/ 	.byte	0x04, 0x12
        /*0062*/ 	.short	(.L_17 - .L_16)
	.align		4
.L_16:
        /*0064*/ 	.word	index@(_Z14transposeNaivePfPKfiii)
        /*0068*/ 	.word	0x00000000
.L_17:


//--------------------- .nv.compat                --------------------------
	.section	.nv.compat,"",@"SHT_CUDA_COMPAT_INFO"
	.align	4
        /*0000*/ 	.byte	0x02, 0x09, 0x00, 0x00, 0x02, 0x02, 0x01, 0x00, 0x02, 0x05, 0x05, 0x00, 0x03, 0x07, 0x01, 0x01
        /*0010*/ 	.byte	0x02, 0x03, 0x00, 0x00, 0x02, 0x06, 0x01, 0x00, 0x04, 0x0b, 0x08, 0x00, 0x09, 0x00, 0x00, 0x00
        /*0020*/ 	.byte	0x00, 0x00, 0x00, 0x00


//--------------------- .nv.info._Z18transposeCoalescedPfPKfiii --------------------------
	.section	.nv.info._Z18transposeCoalescedPfPKfiii,"",@"SHT_CUDA_INFO"
	.sectionflags	@""
	.align	4


	//----- nvinfo : EIATTR_CUDA_API_VERSION
	.align		4
        /*0000*/ 	.byte	0x04, 0x37
        /*0002*/ 	.short	(.L_19 - .L_18)
.L_18:
        /*0004*/ 	.word	0x00000082


	//----- nvinfo : EIATTR_KPARAM_INFO
	.align		4
.L_19:
        /*0008*/ 	.byte	0x04, 0x17
        /*000a*/ 	.short	(.L_21 - .L_20)
.L_20:
        /*000c*/ 	.word	0x00000000
        /*0010*/ 	.short	0x0004
        /*0012*/ 	.short	0x0018
        /*0014*/ 	.byte	0x00, 0xf0, 0x11, 0x00


	//----- nvinfo : EIATTR_KPARAM_INFO
	.align		4
.L_21:
        /*0018*/ 	.byte	0x04, 0x17
        /*001a*/ 	.short	(.L_23 - .L_22)
.L_22:
        /*001c*/ 	.word	0x00000000
        /*0020*/ 	.short	0x0003
        /*0022*/ 	.short	0x0014
        /*0024*/ 	.byte	0x00, 0xf0, 0x11, 0x00


	//----- nvinfo : EIATTR_KPARAM_INFO
	.align		4
.L_23:
        /*0028*/ 	.byte	0x04, 0x17
        /*002a*/ 	.short	(.L_25 - .L_24)
.L_24:
        /*002c*/ 	.word	0x00000000
        /*0030*/ 	.short	0x0002
        /*0032*/ 	.short	0x0010
        /*0034*/ 	.byte	0x00, 0xf0, 0x11, 0x00


	//----- nvinfo : EIATTR_KPARAM_INFO
	.align		4
.L_25:
        /*0038*/ 	.byte	0x04, 0x17
        /*003a*/ 	.short	(.L_27 - .L_26)
.L_26:
        /*003c*/ 	.word	0x00000000
        /*0040*/ 	.short	0x0001
        /*0042*/ 	.short	0x0008
        /*0044*/ 	.byte	0x00, 0xf5, 0x21, 0x00


	//----- nvinfo : EIATTR_KPARAM_INFO
	.align		4
.L_27:
        /*0048*/ 	.byte	0x04, 0x17
        /*004a*/ 	.short	(.L_29 - .L_28)
.L_28:
        /*004c*/ 	.word	0x00000000
        /*0050*/ 	.short	0x0000
        /*0052*/ 	.short	0x0000
        /*0054*/ 	.byte	0x00, 0xf5, 0x21, 0x00


	//----- nvinfo : EIATTR_SPARSE_MMA_MASK
	.align		4
.L_29:
        /*0058*/ 	.byte	0x03, 0x50
        /*005a*/ 	.short	0x0000


	//----- nvinfo : EIATTR_MAXREG_COUNT
	.align		4
        /*005c*/ 	.byte	0x03, 0x1b
        /*005e*/ 	.short	0x00ff


	//----- nvinfo : EIATTR_NUM_BARRIERS
	.align		4
        /*0060*/ 	.byte	0x02, 0x4c
        /*0062*/ 	.byte	0x01
	.zero		1


	//----- nvinfo : EIATTR_MERCURY_ISA_VERSION
	.align		4
        /*0064*/ 	.byte	0x03, 0x5f
        /*0066*/ 	.short	0x0101


	//----- nvinfo : EIATTR_VRC_CTA_INIT_COUNT
	.align		4
        /*0068*/ 	.byte	0x02, 0x4a
	.zero		1
	.zero		1


	//----- nvinfo : EIATTR_EXIT_INSTR_OFFSETS
	.align		4
        /*006c*/ 	.byte	0x04, 0x1c
        /*006e*/ 	.short	(.L_31 - .L_30)


	//   ....[0]....
.L_30:
        /*0070*/ 	.word	0x00000030


	//   ....[1]....
        /*0074*/ 	.word	0x000009c0


	//----- nvinfo : EIATTR_CBANK_PARAM_SIZE
	.align		4
.L_31:
        /*0078*/ 	.byte	0x03, 0x19
        /*007a*/ 	.short	0x001c


	//----- nvinfo : EIATTR_PARAM_CBANK
	.align		4
        /*007c*/ 	.byte	0x04, 0x0a
        /*007e*/ 	.short	(.L_33 - .L_32)
	.align		4
.L_32:
        /*0080*/ 	.word	index@(.nv.constant0._Z18transposeCoalescedPfPKfiii)
        /*0084*/ 	.short	0x0380
        /*0086*/ 	.short	0x001c


	//----- nvinfo : EIATTR_SW_WAR
	.align		4
.L_33:
        /*0088*/ 	.byte	0x04, 0x36
        /*008a*/ 	.short	(.L_35 - .L_34)
.L_34:
        /*008c*/ 	.word	0x00000008
.L_35:


//--------------------- .nv.info._Z20computeTransposeGoldPfPKfii --------------------------
	.section	.nv.info._Z20computeTransposeGoldPfPKfii,"",@"SHT_CUDA_INFO"
	.sectionflags	@""
	.align	4


	//----- nvinfo : EIATTR_CUDA_API_VERSION
	.align		4
        /*0000*/ 	.byte	0x04, 0x37
        /*0002*/ 	.short	(.L_37 - .L_36)
.L_36:
        /*0004*/ 	.word	0x00000082


	//----- nvinfo : EIATTR_KPARAM_INFO
	.align		4
.L_37:
        /*0008*/ 	.byte	0x04, 0x17
        /*000a*/ 	.short	(.L_39 - .L_38)
.L_38:
        /*000c*/ 	.word	0x00000000
        /*0010*/ 	.short	0x0003
        /*0012*/ 	.short	0x0014
        /*0014*/ 	.byte	0x00, 0xf0, 0x11, 0x00


	//----- nvinfo : EIATTR_KPARAM_INFO
	.align		4
.L_39:
        /*0018*/ 	.byte	0x04, 0x17
        /*001a*/ 	.short	(.L_41 - .L_40)
.L_40:
        /*001c*/ 	.word	0x00000000
        /*0020*/ 	.short	0x0002
        /*0022*/ 	.short	0x0010
        /*0024*/ 	.byte	0x00, 0xf0, 0x11, 0x00


	//----- nvinfo : EIATTR_KPARAM_INFO
	.align		4
.L_41:
        /*0028*/ 	.byte	0x04, 0x17
        /*002a*/ 	.short	(.L_43 - .L_42)
.L_42:
        /*002c*/ 	.word	0x00000000
        /*0030*/ 	.short	0x0001
        /*0032*/ 	.short	0x0008
        /*0034*/ 	.byte	0x00, 0xf5, 0x21, 0x00


	//----- nvinfo : EIATTR_KPARAM_INFO
	.align		4
.L_43:
        /*0038*/ 	.byte	0x04, 0x17
        /*003a*/ 	.short	(.L_45 - .L_44)
.L_44:
        /*003c*/ 	.word	0x00000000
        /*0040*/ 	.short	0x0000
        /*0042*/ 	.short	0x0000
        /*0044*/ 	.byte	0x00, 0xf5, 0x21, 0x00


	//----- nvinfo : EIATTR_SPARSE_MMA_MASK
	.align		4
.L_45:
        /*0048*/ 	.byte	0x03, 0x50
        /*004a*/ 	.short	0x0000


	//----- nvinfo : EIATTR_MAXREG_COUNT
	.align		4
        /*004c*/ 	.byte	0x03, 0x1b
        /*004e*/ 	.short	0x00ff


	//----- nvinfo : EIATTR_MERCURY_ISA_VERSION
	.align		4
        /*0050*/ 	.byte	0x03, 0x5f
        /*0052*/ 	.short	0x0101


	//----- nvinfo : EIATTR_VRC_CTA_INIT_COUNT
	.align		4
        /*0054*/ 	.byte	0x02, 0x4a
	.zero		1
	.zero		1


	//----- nvinfo : EIATTR_EXIT_INSTR_OFFSETS
	.align		4
        /*0058*/ 	.byte	0x04, 0x1c
        /*005a*/ 	.short	(.L_47 - .L_46)


	//   ....[0]....
.L_46:
        /*005c*/ 	.word	0x00000050


	//   ....[1]....
        /*0060*/ 	.word	0x00000080


	//   ....[2]....
        /*0064*/ 	.word	0x00000c30


	//----- nvinfo : EIATTR_CBANK_PARAM_SIZE
	.align		4
.L_47:
        /*0068*/ 	.byte	0x03, 0x19
        /*006a*/ 	.short	0x0018


	//----- nvinfo : EIATTR_PARAM_CBANK
	.align		4
        /*006c*/ 	.byte	0x04, 0x0a
        /*006e*/ 	.short	(.L_49 - .L_48)
	.align		4
.L_48:
        /*0070*/ 	.word	index@(.nv.constant0._Z20computeTransposeGoldPfPKfii)
        /*0074*/ 	.short	0x0380
        /*0076*/ 	.short	0x0018


	//----- nvinfo : EIATTR_SW_WAR
	.align		4
.L_49:
        /*0078*/ 	.byte	0x04, 0x36
        /*007a*/ 	.short	(.L_51 - .L_50)
.L_50:
        /*007c*/ 	.word	0x00000008
.L_51:


//--------------------- .nv.info._Z14transposeNaivePfPKfiii --------------------------
	.section	.nv.info._Z14transposeNaivePfPKfiii,"",@"SHT_CUDA_INFO"
	.sectionflags	@""
	.align	4


	//----- nvinfo : EIATTR_CUDA_API_VERSION
	.align		4
        /*0000*/ 	.byte	0x04, 0x37
        /*0002*/ 	.short	(.L_53 - .L_52)
.L_52:
        /*0004*/ 	.word	0x00000082


	//----- nvinfo : EIATTR_KPARAM_INFO
	.align		4
.L_53:
        /*0008*/ 	.byte	0x04, 0x17
        /*000a*/ 	.short	(.L_55 - .L_54)
.L_54:
        /*000c*/ 	.word	0x00000000
        /*0010*/ 	.short	0x0004
        /*0012*/ 	.short	0x0018
        /*0014*/ 	.byte	0x00, 0xf0, 0x11, 0x00


	//----- nvinfo : EIATTR_KPARAM_INFO
	.align		4
.L_55:
        /*0018*/ 	.byte	0x04, 0x17
        /*001a*/ 	.short	(.L_57 - .L_56)
.L_56:
        /*001c*/ 	.word	0x00000000
        /*0020*/ 	.short	0x0003
        /*0022*/ 	.short	0x0014
        /*0024*/ 	.byte	0x00, 0xf0, 0x11, 0x00


	//----- nvinfo : EIATTR_KPARAM_INFO
	.align		4
.L_57:
        /*0028*/ 	.byte	0x04, 0x17
        /*002a*/ 	.short	(.L_59 - .L_58)
.L_58:
        /*002c*/ 	.word	0x00000000
        /*0030*/ 	.short	0x0002
        /*0032*/ 	.short	0x0010
        /*0034*/ 	.byte	0x00, 0xf0, 0x11, 0x00


	//----- nvinfo : EIATTR_KPARAM_INFO
	.align		4
.L_59:
        /*0038*/ 	.byte	0x04, 0x17
        /*003a*/ 	.short	(.L_61 - .L_60)
.L_60:
        /*003c*/ 	.word	0x00000000
        /*0040*/ 	.short	0x0001
        /*0042*/ 	.short	0x0008
        /*0044*/ 	.byte	0x00, 0xf5, 0x21, 0x00


	//----- nvinfo : EIATTR_KPARAM_INFO
	.align		4
.L_61:
        /*0048*/ 	.byte	0x04, 0x17
        /*004a*/ 	.short	(.L_63 - .L_62)
.L_62:
        /*004c*/ 	.word	0x00000000
        /*0050*/ 	.short	0x0000
        /*0052*/ 	.short	0x0000
        /*0054*/ 	.byte	0x00, 0xf5, 0x21, 0x00


	//----- nvinfo : EIATTR_SPARSE_MMA_MASK
	.align		4
.L_63:
        /*0058*/ 	.byte	0x03, 0x50
        /*005a*/ 	.short	0x0000


	//----- nvinfo : EIATTR_MAXREG_COUNT
	.align		4
        /*005c*/ 	.byte	0x03, 0x1b
        /*005e*/ 	.short	0x00ff


	//----- nvinfo : EIATTR_MERCURY_ISA_VERSION
	.align		4
        /*0060*/ 	.byte	0x03, 0x5f
        /*0062*/ 	.short	0x0101


	//----- nvinfo : EIATTR_VRC_CTA_INIT_COUNT
	.align		4
        /*0064*/ 	.byte	0x02, 0x4a
	.zero		1
	.zero		1


	//----- nvinfo : EIATTR_EXIT_INSTR_OFFSETS
	.align		4
        /*0068*/ 	.byte	0x04, 0x1c
        /*006a*/ 	.short	(.L_65 - .L_64)


	//   ....[0]....
.L_64:
        /*006c*/ 	.word	0x00000030


	//   ....[1]....
        /*0070*/ 	.word	0x00000540


	//----- nvinfo : EIATTR_CBANK_PARAM_SIZE
	.align		4
.L_65:
        /*0074*/ 	.byte	0x03, 0x19
        /*0076*/ 	.short	0x001c


	//----- nvinfo : EIATTR_PARAM_CBANK
	.align		4
        /*0078*/ 	.byte	0x04, 0x0a
        /*007a*/ 	.short	(.L_67 - .L_66)
	.align		4
.L_66:
        /*007c*/ 	.word	index@(.nv.constant0._Z14transposeNaivePfPKfiii)
        /*0080*/ 	.short	0x0380
        /*0082*/ 	.short	0x001c


	//----- nvinfo : EIATTR_SW_WAR
	.align		4
.L_67:
        /*0084*/ 	.byte	0x04, 0x36
        /*0086*/ 	.short	(.L_69 - .L_68)
.L_68:
        /*0088*/ 	.word	0x00000008
.L_69:


//--------------------- .nv.callgraph             --------------------------
	.section	.nv.callgraph,"",@"SHT_CUDA_CALLGRAPH"
	.align	4
	.sectionentsize	8
	.align		4
        /*0000*/ 	.word	0x00000000
	.align		4
        /*0004*/ 	.word	0xffffffff
	.align		4
        /*0008*/ 	.word	0x00000000
	.align		4
        /*000c*/ 	.word	0xfffffffe
	.align		4
        /*0010*/ 	.word	0x00000000
	.align		4
        /*0014*/ 	.word	0xfffffffd
	.align		4
        /*0018*/ 	.word	0x00000000
	.align		4
        /*001c*/ 	.word	0xfffffffc


//--------------------- .text._Z18transposeCoalescedPfPKfiii --------------------------
	.section	.text._Z18transposeCoalescedPfPKfiii,"ax",@progbits
	.align	128
        .global         _Z18transposeCoalescedPfPKfiii
        .type           _Z18transposeCoalescedPfPKfiii,@function
        .size           _Z18transposeCoalescedPfPKfiii,(.L_x_11 - _Z18transposeCoalescedPfPKfiii)
        .other          _Z18transposeCoalescedPfPKfiii,@"STO_CUDA_ENTRY STV_DEFAULT"
_Z18transposeCoalescedPfPKfiii:
.text._Z18transposeCoalescedPfPKfiii:
[----:B------:R-:W-:Y:S08]  /*0000*/  LDC R1, c[0x0][0x37c] ;  /* 0x0000df00ff017b82 */ /* 0x000ff00000000800 */
[----:B------:R-:W0:Y:S02]  /*0010*/  LDC R65, c[0x0][0x398] ;  /* 0x0000e600ff417b82 */ /* 0x000e240000000800 */
[----:B0-----:R-:W-:-:S13]  /*0020*/  ISETP.GE.AND P0, PT, R65, 0x1, PT ;  /* 0x000000014100780c */ /* 0x001fda0003f06270 */
[----:B------:R-:W-:Y:S05]  /*0030*/  @!P0 EXIT ;  /* 0x000000000000894d */ /* 0x000fea0003800000 */
[----:B------:R-:W0:Y:S01]  /*0040*/  S2R R4, SR_CTAID.X ;  /* 0x0000000000047919 */ /* 0x000e220000002500 */
[----:B------:R-:W1:Y:S01]  /*0050*/  S2UR UR5, SR_CgaCtaId ;  /* 0x00000000000579c3 */ /* 0x000e620000008800 */
[----:B------:R-:W-:Y:S01]  /*0060*/  UMOV UR4, 0x400 ;  /* 0x0000040000047882 */ /* 0x000fe20000000000 */
[----:B------:R-:W-:Y:S01]  /*0070*/  IADD3 R65, PT, PT, -R65, RZ, RZ ;  /* 0x000000ff41417210 */ /* 0x000fe20007ffe1ff */
[----:B------:R-:W0:Y:S01]  /*0080*/  S2R R5, SR_TID.X ;  /* 0x0000000000057919 */ /* 0x000e220000002100 */
[----:B------:R-:W2:Y:S04]  /*0090*/  S2R R7, SR_TID.Y ;  /* 0x0000000000077919 */ /* 0x000ea80000002200 */
[----:B------:R-:W3:Y:S01]  /*00a0*/  LDC.64 R36, c[0x0][0x390] ;  /* 0x0000e400ff247b82 */ /* 0x000ee20000000a00 */
[----:B------:R-:W4:Y:S07]  /*00b0*/  S2R R2, SR_CTAID.Y ;  /* 0x0000000000027919 */ /* 0x000f2e0000002600 */
[----:B------:R-:W5:Y:S01]  /*00c0*/  LDC.64 R34, c[0x0][0x388] ;  /* 0x0000e200ff227b82 */ /* 0x000f620000000a00 */
[----:B-1----:R-:W-:-:S07]  /*00d0*/  ULEA UR4, UR5, UR4, 0x18 ;  /* 0x0000000405047291 */ /* 0x002fce000f8ec0ff */
[----:B------:R-:W1:Y:S01]  /*00e0*/  LDC.64 R32, c[0x0][0x380] ;  /* 0x0000e000ff207b82 */ /* 0x000e620000000a00 */
[C---:B0-----:R-:W-:Y:S02]  /*00f0*/  LEA R3, R4.reuse, R5, 0x5 ;  /* 0x0000000504037211 */ /* 0x041fe400078e28ff */
[C---:B------:R-:W-:Y:S01]  /*0100*/  LEA R64, R5.reuse, UR4, 0x2 ;  /* 0x0000000405407c11 */ /* 0x040fe2000f8e10ff */
[----:B------:R-:W0:Y:S01]  /*0110*/  LDCU.64 UR4, c[0x0][0x358] ;  /* 0x00006b00ff0477ac */ /* 0x000e220008000a00 */
[-C--:B--2---:R-:W-:Y:S02]  /*0120*/  LEA R4, R4, R7.reuse, 0x5 ;  /* 0x0000000704047211 */ /* 0x084fe400078e28ff */
[C---:B----4-:R-:W-:Y:S02]  /*0130*/  LEA R0, R2.reuse, R7, 0x5 ;  /* 0x0000000702007211 */ /* 0x050fe400078e28ff */
[----:B------:R-:W-:Y:S02]  /*0140*/  LEA R2, R2, R5, 0x5 ;  /* 0x0000000502027211 */ /* 0x000fe400078e28ff */
[----:B------:R-:W-:Y:S01]  /*0150*/  LEA R5, R5, R64, 0x7 ;  /* 0x0000004005057211 */ /* 0x000fe200078e38ff */
[----:B---3--:R-:W-:-:S02]  /*0160*/  IMAD R3, R0, R36, R3 ;  /* 0x0000002400037224 */ /* 0x008fc400078e0203 */
[----:B------:R-:W-:Y:S01]  /*0170*/  IMAD R58, R4, R37, R2 ;  /* 0x00000025043a7224 */ /* 0x000fe200078e0202 */
[C---:B------:R-:W-:Y:S01]  /*0180*/  LEA R0, R7.reuse, R5, 0x2 ;  /* 0x0000000507007211 */ /* 0x040fe200078e10ff */
[----:B------:R-:W-:Y:S01]  /*0190*/  IMAD R64, R7, 0x84, R64 ;  /* 0x0000008407407824 */ /* 0x000fe200078e0240 */
[CC--:B------:R-:W-:Y:S02]  /*01a0*/  LEA R11, R36.reuse, R3.reuse, 0x4 ;  /* 0x00000003240b7211 */ /* 0x0c0fe400078e20ff */
[C---:B------:R-:W-:Y:S02]  /*01b0*/  LEA R9, R36.reuse, R3, 0x3 ;  /* 0x0000000324097211 */ /* 0x040fe400078e18ff */
[C---:B------:R-:W-:Y:S02]  /*01c0*/  LEA R21, R36.reuse, R11, 0x3 ;  /* 0x0000000b24157211 */ /* 0x040fe400078e18ff */
[C---:B------:R-:W-:Y:S01]  /*01d0*/  LEA R7, R36.reuse, R3, 0x2 ;  /* 0x0000000324077211 */ /* 0x040fe200078e10ff */
[C---:B------:R-:W-:Y:S01]  /*01e0*/  IMAD R13, R36.reuse, 0x2, R9 ;  /* 0x00000002240d7824 */ /* 0x040fe200078e0209 */
[C---:B------:R-:W-:Y:S01]  /*01f0*/  LEA R15, R36.reuse, R9, 0x2 ;  /* 0x00000009240f7211 */ /* 0x040fe200078e10ff */
[----:B-----5:R-:W-:Y:S01]  /*0200*/  IMAD.WIDE R8, R9, 0x4, R34 ;  /* 0x0000000409087825 */ /* 0x020fe200078e0222 */
[----:B------:R-:W-:-:S02]  /*0210*/  LEA R19, R36, R11, 0x2 ;  /* 0x0000000b24137211 */ /* 0x000fc400078e10ff */
[-C--:B------:R-:W-:Y:S01]  /*0220*/  LEA R50, R37, R58.reuse, 0x4 ;  /* 0x0000003a25327211 */ /* 0x080fe200078e20ff */
[----:B------:R-:W-:Y:S01]  /*0230*/  IMAD.WIDE R12, R13, 0x4, R34 ;  /* 0x000000040d0c7825 */ /* 0x000fe200078e0222 */
[C---:B------:R-:W-:Y:S02]  /*0240*/  LEA R27, R36.reuse, R21, 0x2 ;  /* 0x00000015241b7211 */ /* 0x040fe400078e10ff */
[C---:B------:R-:W-:Y:S01]  /*0250*/  LEA R52, R37.reuse, R58, 0x3 ;  /* 0x0000003a25347211 */ /* 0x040fe200078e18ff */
[----:B------:R-:W-:Y:S01]  /*0260*/  IMAD R42, R37, 0x4, R50 ;  /* 0x00000004252a7824 */ /* 0x000fe200078e0232 */
[C---:B------:R-:W-:Y:S01]  /*0270*/  LEA R5, R36.reuse, R3, 0x1 ;  /* 0x0000000324057211 */ /* 0x040fe200078e08ff */
[C---:B------:R-:W-:Y:S01]  /*0280*/  IMAD R39, R36.reuse, 0x2, R27 ;  /* 0x0000000224277824 */ /* 0x040fe200078e021b */
[C---:B------:R-:W-:Y:S01]  /*0290*/  LEA R23, R36.reuse, R7, 0x1 ;  /* 0x0000000724177211 */ /* 0x040fe200078e08ff */
[----:B------:R-:W-:Y:S01]  /*02a0*/  IMAD.WIDE R2, R3, 0x4, R34 ;  /* 0x0000000403027825 */ /* 0x000fe200078e0222 */
[----:B------:R-:W-:-:S02]  /*02b0*/  LEA R17, R36, R11, 0x1 ;  /* 0x0000000b24117211 */ /* 0x000fc400078e08ff */
[C---:B------:R-:W-:Y:S01]  /*02c0*/  LEA R29, R36.reuse, R15, 0x1 ;  /* 0x0000000f241d7211 */ /* 0x040fe200078e08ff */
[--C-:B------:R-:W-:Y:S01]  /*02d0*/  IMAD.WIDE R4, R5, 0x4, R34.reuse ;  /* 0x0000000405047825 */ /* 0x100fe200078e0222 */
[C---:B------:R-:W-:Y:S02]  /*02e0*/  LEA R31, R36.reuse, R19, 0x1 ;  /* 0x00000013241f7211 */ /* 0x040fe400078e08ff */
[----:B------:R-:W-:Y:S01]  /*02f0*/  LEA R25, R36, R21, 0x1 ;  /* 0x0000001524197211 */ /* 0x000fe200078e08ff */
[--C-:B------:R-:W-:Y:S01]  /*0300*/  IMAD.WIDE R6, R7, 0x4, R34.reuse ;  /* 0x0000000407067825 */ /* 0x100fe200078e0222 */
[C---:B------:R-:W-:Y:S02]  /*0310*/  LEA R40, R37.reuse, R50, 0x3 ;  /* 0x0000003225287211 */ /* 0x040fe400078e18ff */
[----:B------:R-:W-:Y:S01]  /*0320*/  LEA R54, R37, R58, 0x2 ;  /* 0x0000003a25367211 */ /* 0x000fe200078e10ff */
[----:B------:R-:W-:Y:S01]  /*0330*/  IMAD.WIDE R10, R11, 0x4, R34 ;  /* 0x000000040b0a7825 */ /* 0x000fe200078e0222 */
[----:B------:R-:W-:-:S02]  /*0340*/  LEA R46, R37, R52, 0x2 ;  /* 0x00000034252e7211 */ /* 0x000fc400078e10ff */
[-C--:B------:R-:W-:Y:S01]  /*0350*/  LEA R60, R37, R40.reuse, 0x2 ;  /* 0x00000028253c7211 */ /* 0x080fe200078e10ff */
        /* <DEDUP_REMOVED lines=8> */
[----:B------:R-:W-:Y:S01]  /*03e0*/  LEA R69, R37, R42, 0x1 ;  /* 0x0000002a25457211 */ /* 0x000fe200078e08ff */
[----:B------:R-:W-:Y:S01]  /*03f0*/  IMAD.WIDE R20, R21, 0x4, R34 ;  /* 0x0000000415147825 */ /* 0x000fe200078e0222 */
[----:B------:R-:W-:-:S03]  /*0400*/  LEA R67, R37, R60, 0x1 ;  /* 0x0000003c25437211 */ /* 0x000fc600078e08ff */
[----:B------:R-:W-:-:S04]  /*0410*/  IMAD.WIDE R22, R23, 0x4, R34 ;  /* 0x0000000417167825 */ /* 0x000fc800078e0222 */
[----:B------:R-:W-:-:S04]  /*0420*/  IMAD.WIDE R24, R25, 0x4, R34 ;  /* 0x0000000419187825 */ /* 0x000fc800078e0222 */
[----:B------:R-:W-:-:S04]  /*0430*/  IMAD.WIDE R26, R27, 0x4, R34 ;  /* 0x000000041b1a7825 */ /* 0x000fc800078e0222 */
[----:B------:R-:W-:-:S04]  /*0440*/  IMAD.WIDE R28, R29, 0x4, R34 ;  /* 0x000000041d1c7825 */ /* 0x000fc800078e0222 */
[----:B------:R-:W-:-:S04]  /*0450*/  IMAD.WIDE R30, R31, 0x4, R34 ;  /* 0x000000041f1e7825 */ /* 0x000fc800078e0222 */
[----:B------:R-:W-:Y:S01]  /*0460*/  IMAD.WIDE R34, R39, 0x4, R34 ;  /* 0x0000000427227825 */ /* 0x000fe200078e0222 */
[----:B------:R-:W-:-:S03]  /*0470*/  LEA R39, R37, R54, 0x1 ;  /* 0x0000003625277211 */ /* 0x000fc600078e08ff */
[----:B-1----:R-:W-:-:S04]  /*0480*/  IMAD.WIDE R36, R61, 0x4, R32 ;  /* 0x000000043d247825 */ /* 0x002fc800078e0220 */
[----:B------:R-:W-:-:S04]  /*0490*/  IMAD.WIDE R58, R58, 0x4, R32 ;  /* 0x000000043a3a7825 */ /* 0x000fc800078e0220 */
        /* <DEDUP_REMOVED lines=13> */
[----:B0-----:R-:W-:-:S07]  /*0570*/  IMAD.WIDE R32, R67, 0x4, R32 ;  /* 0x0000000443207825 */ /* 0x001fce00078e0220 */
.L_x_0:
[----:B0-----:R-:W2:Y:S04]  /*0580*/  LDG.E R67, desc[UR4][R2.64] ;  /* 0x0000000402437981 */ /* 0x001ea8000c1e1900 */
[----:B------:R-:W3:Y:S04]  /*0590*/  LDG.E R71, desc[UR4][R4.64] ;  /* 0x0000000404477981 */ /* 0x000ee8000c1e1900 */
[----:B------:R-:W4:Y:S04]  /*05a0*/  LDG.E R73, desc[UR4][R6.64] ;  /* 0x0000000406497981 */ /* 0x000f28000c1e1900 */
[----:B------:R-:W5:Y:S04]  /*05b0*/  LDG.E R75, desc[UR4][R22.64] ;  /* 0x00000004164b7981 */ /* 0x000f68000c1e1900 */
[----:B------:R-:W5:Y:S04]  /*05c0*/  LDG.E R77, desc[UR4][R8.64] ;  /* 0x00000004084d7981 */ /* 0x000f68000c1e1900 */
[----:B------:R-:W5:Y:S04]  /*05d0*/  LDG.E R66, desc[UR4][R12.64] ;  /* 0x000000040c427981 */ /* 0x000f68000c1e1900 */
[----:B------:R-:W5:Y:S04]  /*05e0*/  LDG.E R70, desc[UR4][R14.64] ;  /* 0x000000040e467981 */ /* 0x000f68000c1e1900 */
[----:B------:R-:W5:Y:S04]  /*05f0*/  LDG.E R72, desc[UR4][R28.64] ;  /* 0x000000041c487981 */ /* 0x000f68000c1e1900 */
[----:B------:R-:W5:Y:S04]  /*0600*/  LDG.E R74, desc[UR4][R10.64] ;  /* 0x000000040a4a7981 */ /* 0x000f68000c1e1900 */
[----:B------:R-:W5:Y:S04]  /*0610*/  LDG.E R76, desc[UR4][R16.64] ;  /* 0x00000004104c7981 */ /* 0x000f68000c1e1900 */
[----:B--2---:R0:W-:Y:S04]  /*0620*/  STS [R64], R67 ;  /* 0x0000004340007388 */ /* 0x0041e80000000800 */
[----:B---3--:R1:W-:Y:S04]  /*0630*/  STS [R64+0x108], R71 ;  /* 0x0001084740007388 */ /* 0x0083e80000000800 */
[----:B----4-:R2:W-:Y:S04]  /*0640*/  STS [R64+0x210], R73 ;  /* 0x0002104940007388 */ /* 0x0105e80000000800 */
[----:B-----5:R3:W-:Y:S04]  /*0650*/  STS [R64+0x318], R75 ;  /* 0x0003184b40007388 */ /* 0x0207e80000000800 */
[----:B------:R4:W-:Y:S04]  /*0660*/  STS [R64+0x420], R77 ;  /* 0x0004204d40007388 */ /* 0x0009e80000000800 */
[----:B------:R5:W-:Y:S04]  /*0670*/  STS [R64+0x528], R66 ;  /* 0x0005284240007388 */ /* 0x000be80000000800 */
[----:B0-----:R-:W5:Y:S04]  /*0680*/  LDG.E R67, desc[UR4][R18.64] ;  /* 0x0000000412437981 */ /* 0x001f68000c1e1900 */
[----:B-1----:R-:W5:Y:S04]  /*0690*/  LDG.E R71, desc[UR4][R30.64] ;  /* 0x000000041e477981 */ /* 0x002f68000c1e1900 */
[----:B--2---:R-:W2:Y:S04]  /*06a0*/  LDG.E R73, desc[UR4][R20.64] ;  /* 0x0000000414497981 */ /* 0x004ea8000c1e1900 */
[----:B---3--:R-:W3:Y:S04]  /*06b0*/  LDG.E R75, desc[UR4][R24.64] ;  /* 0x00000004184b7981 */ /* 0x008ee8000c1e1900 */
[----:B----4-:R-:W4:Y:S04]  /*06c0*/  LDG.E R77, desc[UR4][R26.64] ;  /* 0x000000041a4d7981 */ /* 0x010f28000c1e1900 */
[----:B-----5:R-:W5:Y:S04]  /*06d0*/  LDG.E R66, desc[UR4][R34.64] ;  /* 0x0000000422427981 */ /* 0x020f68000c1e1900 */
[----:B------:R-:W-:Y:S04]  /*06e0*/  STS [R64+0x630], R70 ;  /* 0x0006304640007388 */ /* 0x000fe80000000800 */
[----:B------:R-:W-:Y:S04]  /*06f0*/  STS [R64+0x738], R72 ;  /* 0x0007384840007388 */ /* 0x000fe80000000800 */
[----:B------:R-:W-:Y:S04]  /*0700*/  STS [R64+0x840], R74 ;  /* 0x0008404a40007388 */ /* 0x000fe80000000800 */
[----:B------:R-:W-:Y:S01]  /*0710*/  STS [R64+0x948], R76 ;  /* 0x0009484c40007388 */ /* 0x000fe20000000800 */
[----:B------:R-:W-:-:S04]  /*0720*/  IADD3 R65, PT, PT, R65, 0x1, RZ ;  /* 0x0000000141417810 */ /* 0x000fc80007ffe0ff */
[----:B------:R-:W-:Y:S01]  /*0730*/  ISETP.NE.AND P0, PT, R65, RZ, PT ;  /* 0x000000ff4100720c */ /* 0x000fe20003f05270 */
[----:B------:R-:W-:Y:S04]  /*0740*/  STS [R64+0xa50], R67 ;  /* 0x000a504340007388 */ /* 0x000fe80000000800 */
[----:B------:R-:W-:Y:S04]  /*0750*/  STS [R64+0xb58], R71 ;  /* 0x000b584740007388 */ /* 0x000fe80000000800 */
[----:B--2---:R-:W-:Y:S04]  /*0760*/  STS [R64+0xc60], R73 ;  /* 0x000c604940007388 */ /* 0x004fe80000000800 */
[----:B---3--:R-:W-:Y:S04]  /*0770*/  STS [R64+0xd68], R75 ;  /* 0x000d684b40007388 */ /* 0x008fe80000000800 */
[----:B----4-:R-:W-:Y:S04]  /*0780*/  STS [R64+0xe70], R77 ;  /* 0x000e704d40007388 */ /* 0x010fe80000000800 */
[----:B-----5:R-:W-:Y:S01]  /*0790*/  STS [R64+0xf78], R66 ;  /* 0x000f784240007388 */ /* 0x020fe20000000800 */
[----:B------:R-:W-:Y:S06]  /*07a0*/  BAR.SYNC.DEFER_BLOCKING 0x0 ;  /* 0x0000000000007b1d */ /* 0x000fec0000010000 */
[----:B------:R-:W0:Y:S04]  /*07b0*/  LDS R70, [R0] ;  /* 0x0000000000467984 */ /* 0x000e280000000800 */
[----:B------:R-:W1:Y:S04]  /*07c0*/  LDS R72, [R0+0x8] ;  /* 0x0000080000487984 */ /* 0x000e680000000800 */
[----:B------:R-:W2:Y:S04]  /*07d0*/  LDS R74, [R0+0x10] ;  /* 0x00001000004a7984 */ /* 0x000ea80000000800 */
[----:B------:R-:W3:Y:S04]  /*07e0*/  LDS R76, [R0+0x18] ;  /* 0x00001800004c7984 */ /* 0x000ee80000000800 */
[----:B------:R-:W4:Y:S04]  /*07f0*/  LDS R67, [R0+0x20] ;  /* 0x0000200000437984 */ /* 0x000f280000000800 */
[----:B------:R-:W5:Y:S04]  /*0800*/  LDS R71, [R0+0x28] ;  /* 0x0000280000477984 */ /* 0x000f680000000800 */
[----:B------:R-:W5:Y:S04]  /*0810*/  LDS R73, [R0+0x30] ;  /* 0x0000300000497984 */ /* 0x000f680000000800 */
[----:B------:R-:W5:Y:S04]  /*0820*/  LDS R75, [R0+0x38] ;  /* 0x00003800004b7984 */ /* 0x000f680000000800 */
[----:B------:R-:W5:Y:S04]  /*0830*/  LDS R77, [R0+0x40] ;  /* 0x00004000004d7984 */ /* 0x000f680000000800 */
[----:B------:R-:W5:Y:S04]  /*0840*/  LDS R66, [R0+0x48] ;  /* 0x0000480000427984 */ /* 0x000f680000000800 */
[----:B0-----:R-:W-:Y:S04]  /*0850*/  STG.E desc[UR4][R58.64], R70 ;  /* 0x000000463a007986 */ /* 0x001fe8000c101904 */
[----:B-1----:R-:W-:Y:S04]  /*0860*/  STG.E desc[UR4][R56.64], R72 ;  /* 0x0000004838007986 */ /* 0x002fe8000c101904 */
[----:B------:R-:W0:Y:S04]  /*0870*/  LDS R70, [R0+0x50] ;  /* 0x0000500000467984 */ /* 0x000e280000000800 */
[----:B--2---:R-:W-:Y:S04]  /*0880*/  STG.E desc[UR4][R54.64], R74 ;  /* 0x0000004a36007986 */ /* 0x004fe8000c101904 */
[----:B------:R-:W1:Y:S04]  /*0890*/  LDS R72, [R0+0x58] ;  /* 0x0000580000487984 */ /* 0x000e680000000800 */
[----:B---3--:R-:W-:Y:S04]  /*08a0*/  STG.E desc[UR4][R38.64], R76 ;  /* 0x0000004c26007986 */ /* 0x008fe8000c101904 */
[----:B------:R-:W2:Y:S04]  /*08b0*/  LDS R74, [R0+0x60] ;  /* 0x00006000004a7984 */ /* 0x000ea80000000800 */
[----:B----4-:R-:W-:Y:S04]  /*08c0*/  STG.E desc[UR4][R52.64], R67 ;  /* 0x0000004334007986 */ /* 0x010fe8000c101904 */
[----:B------:R-:W3:Y:S04]  /*08d0*/  LDS R76, [R0+0x68] ;  /* 0x00006800004c7984 */ /* 0x000ee80000000800 */
[----:B-----5:R-:W-:Y:S04]  /*08e0*/  STG.E desc[UR4][R48.64], R71 ;  /* 0x0000004730007986 */ /* 0x020fe8000c101904 */
[----:B------:R-:W4:Y:S04]  /*08f0*/  LDS R67, [R0+0x70] ;  /* 0x0000700000437984 */ /* 0x000f280000000800 */
[----:B------:R-:W5:Y:S04]  /*0900*/  LDS R71, [R0+0x78] ;  /* 0x0000780000477984 */ /* 0x000f680000000800 */
[----:B------:R0:W-:Y:S04]  /*0910*/  STG.E desc[UR4][R46.64], R73 ;  /* 0x000000492e007986 */ /* 0x0001e8000c101904 */
[----:B------:R0:W-:Y:S04]  /*0920*/  STG.E desc[UR4][R62.64], R75 ;  /* 0x0000004b3e007986 */ /* 0x0001e8000c101904 */
[----:B------:R1:W-:Y:S04]  /*0930*/  STG.E desc[UR4][R50.64], R77 ;  /* 0x0000004d32007986 */ /* 0x0003e8000c101904 */
[----:B------:R2:W-:Y:S04]  /*0940*/  STG.E desc[UR4][R44.64], R66 ;  /* 0x000000422c007986 */ /* 0x0005e8000c101904 */
[----:B0-----:R0:W-:Y:S04]  /*0950*/  STG.E desc[UR4][R42.64], R70 ;  /* 0x000000462a007986 */ /* 0x0011e8000c101904 */
[----:B-1----:R0:W-:Y:S04]  /*0960*/  STG.E desc[UR4][R68.64], R72 ;  /* 0x0000004844007986 */ /* 0x0021e8000c101904 */
[----:B--2---:R0:W-:Y:S04]  /*0970*/  STG.E desc[UR4][R40.64], R74 ;  /* 0x0000004a28007986 */ /* 0x0041e8000c101904 */
[----:B---3--:R0:W-:Y:S04]  /*0980*/  STG.E desc[UR4][R36.64], R76 ;  /* 0x0000004c24007986 */ /* 0x0081e8000c101904 */
[----:B----4-:R0:W-:Y:S04]  /*0990*/  STG.E desc[UR4][R60.64], R67 ;  /* 0x000000433c007986 */ /* 0x0101e8000c101904 */
[----:B-----5:R0:W-:Y:S01]  /*09a0*/  STG.E desc[UR4][R32.64], R71 ;  /* 0x0000004720007986 */ /* 0x0201e2000c101904 */
[----:B------:R-:W-:Y:S05]  /*09b0*/  @P0 BRA `(.L_x_0) ;  /* 0xfffffff800f00947 */ /* 0x000fea000383ffff */
[----:B------:R-:W-:Y:S05]  /*09c0*/  EXIT ;  /* 0x000000000000794d */ /* 0x000fea0003800000 */
.L_x_1:
[----:B------:R-:W-:-:S00]  /*09d0*/  BRA `(.L_x_1) ;  /* 0xfffffffc00fc7947 */ /* 0x000fc0000383ffff */
[----:B------:R-:W-:-:S00]  /*09e0*/  NOP ;  /* 0x0000000000007918 */ /* 0x000fc00000000000 */
        /* <DEDUP_REMOVED lines=9> */
.L_x_11:


//--------------------- .text._Z20computeTransposeGoldPfPKfii --------------------------
	.section	.text._Z20computeTransposeGoldPfPKfii,"ax",@progbits
	.align	128
        .global         _Z20computeTransposeGoldPfPKfii
        .type           _Z20computeTransposeGoldPfPKfii,@function
        .size           _Z20computeTransposeGoldPfPKfii,(.L_x_12 - _Z20computeTransposeGoldPfPKfii)
        .other          _Z20computeTransposeGoldPfPKfii,@"STO_CUDA_ENTRY STV_DEFAULT"
_Z20computeTransposeGoldPfPKfii:
.text._Z20computeTransposeGoldPfPKfii:
[----:B------:R-:W-:Y:S01]  /*0000*/  LDC R1, c[0x0][0x37c] ;  /* 0x0000df00ff017b82 */ /* 0x000fe20000000800 */
[----:B------:R-:W0:Y:S02]  /*0010*/  LDCU UR4, c[0x0][0x390] ;  /* 0x00007200ff0477ac */ /* 0x000e240008000800 */
[----:B0-----:R-:W-:Y:S02]  /*0020*/  USHF.R.S32.HI UR25, URZ, 0x1f, UR4 ;  /* 0x0000001fff197899 */ /* 0x001fe40008011404 */
[----:B------:R-:W-:-:S04]  /*0030*/  ISETP.NE.U32.AND P0, PT, RZ, UR4, PT ;  /* 0x00000004ff007c0c */ /* 0x000fc8000bf05070 */
[----:B------:R-:W-:-:S13]  /*0040*/  ISETP.NE.AND.EX P0, PT, RZ, UR25, PT, P0 ;  /* 0x00000019ff007c0c */ /* 0x000fda000bf05300 */
[----:B------:R-:W-:Y:S05]  /*0050*/  @!P0 EXIT ;  /* 0x000000000000894d */ /* 0x000fea0003800000 */
[----:B------:R-:W0:Y:S02]  /*0060*/  LDCU UR16, c[0x0][0x394] ;  /* 0x00007280ff1077ac */ /* 0x000e240008000800 */
[----:B0-----:R-:W-:-:S13]  /*0070*/  ISETP.NE.AND P0, PT, RZ, UR16, PT ;  /* 0x00000010ff007c0c */ /* 0x001fda000bf05270 */
[----:B------:R-:W-:Y:S05]  /*0080*/  @!P0 EXIT ;  /* 0x000000000000894d */ /* 0x000fea0003800000 */
[----:B------:R-:W-:Y:S02]  /*0090*/  ULOP3.LUT UR26, UR16, 0x7, URZ, 0xc0, !UPT ;  /* 0x00000007101a7892 */ /* 0x000fe4000f8ec0ff */
[----:B------:R-:W-:Y:S02]  /*00a0*/  USHF.R.S32.HI UR14, URZ, 0x1f, UR16 ;  /* 0x0000001fff0e7899 */ /* 0x000fe40008011410 */
[----:B------:R-:W-:Y:S02]  /*00b0*/  UIADD3 UR4, UPT, UPT, UR26, -0x1, URZ ;  /* 0xffffffff1a047890 */ /* 0x000fe4000fffe0ff */
[----:B------:R-:W-:Y:S02]  /*00c0*/  ULOP3.LUT UR27, UR16, 0x3, URZ, 0xc0, !UPT ;  /* 0x00000003101b7892 */ /* 0x000fe4000f8ec0ff */
[----:B------:R-:W-:Y:S02]  /*00d0*/  ULOP3.LUT UR15, UR16, 0xfffffff8, URZ, 0xc0, !UPT ;  /* 0xfffffff8100f7892 */ /* 0x000fe4000f8ec0ff */
[----:B------:R-:W-:-:S02]  /*00e0*/  USHF.L.U32 UR28, UR16, 0x2, URZ ;  /* 0x00000002101c7899 */ /* 0x000fc400080006ff */
[----:B------:R-:W-:Y:S01]  /*00f0*/  UISETP.GE.U32.AND UP1, UPT, UR4, 0x3, UPT ;  /* 0x000000030400788c */ /* 0x000fe2000bf26070 */
[----:B------:R-:W0:Y:S01]  /*0100*/  LDCU.64 UR20, c[0x0][0x358] ;  /* 0x00006b00ff1477ac */ /* 0x000e220008000a00 */
[----:B------:R-:W-:Y:S01]  /*0110*/  USHF.L.U64.HI UR16, UR16, 0x2, UR14 ;  /* 0x0000000210107899 */ /* 0x000fe2000801020e */
[----:B------:R-:W-:Y:S01]  /*0120*/  UMOV UR4, URZ ;  /* 0x000000ff00047c82 */ /* 0x000fe20008000000 */
[----:B------:R-:W-:-:S10]  /*0130*/  UMOV UR5, URZ ;  /* 0x000000ff00057c82 */ /* 0x000fd40008000000 */
.L_x_7:
[----:B-1----:R-:W1:Y:S01]  /*0140*/  LDCU.64 UR22, c[0x0][0x390] ;  /* 0x00007200ff1677ac */ /* 0x002e620008000a00 */
[----:B------:R-:W-:Y:S01]  /*0150*/  UMOV UR7, URZ ;  /* 0x000000ff00077c82 */ /* 0x000fe20008000000 */
[----:B-1----:R-:W-:Y:S02]  /*0160*/  UISETP.GE.U32.AND UP0, UPT, UR23, 0x8, UPT ;  /* 0x000000081700788c */ /* 0x002fe4000bf06070 */
[----:B------:R-:W-:Y:S02]  /*0170*/  UIMAD UR6, UR5, UR22, URZ ;  /* 0x00000016050672a4 */ /* 0x000fe4000f8e02ff */
[----:B------:R-:W-:Y:S02]  /*0180*/  UIMAD.WIDE.U32 UR12, UR4, UR22, URZ ;  /* 0x00000016040c72a5 */ /* 0x000fe4000f8e00ff */
[----:B------:R-:W-:-:S04]  /*0190*/  UIMAD UR6, UR25, UR4, UR6 ;  /* 0x00000004190672a4 */ /* 0x000fc8000f8e0206 */
[----:B------:R-:W-:-:S03]  /*01a0*/  UIADD3 UR17, UPT, UPT, UR13, UR6, URZ ;  /* 0x000000060d117290 */ /* 0x000fc6000fffe0ff */
[----:B------:R-:W-:Y:S01]  /*01b0*/  UMOV UR6, URZ ;  /* 0x000000ff00067c82 */ /* 0x000fe20008000000 */
[----:B--234-:R-:W-:Y:S08]  /*01c0*/  BRA.U !UP0, `(.L_x_2) ;  /* 0x0000000508247547 */ /* 0x01cff0000b800000 */
[----:B------:R-:W1:Y:S01]  /*01d0*/  LDCU.128 UR8, c[0x0][0x380] ;  /* 0x00007000ff0877ac */ /* 0x000e620008000c00 */
[----:B------:R-:W-:-:S04]  /*01e0*/  UIMAD UR6, UR25, UR4, URZ ;  /* 0x00000004190672a4 */ /* 0x000fc8000f8e02ff */
[----:B------:R-:W-:-:S04]  /*01f0*/  UIMAD UR7, UR5, UR22, UR6 ;  /* 0x00000016050772a4 */ /* 0x000fc8000f8e0206 */
[----:B------:R-:W-:Y:S02]  /*0200*/  UIADD3 UR7, UPT, UPT, UR7, UR13, URZ ;  /* 0x0000000d07077290 */ /* 0x000fe4000fffe0ff */
[----:B-1----:R-:W-:-:S03]  /*0210*/  ULEA UR6, UP0, UR12, UR8, 0x2 ;  /* 0x000000080c067291 */ /* 0x002fc6000f8010ff */
[----:B------:R-:W-:Y:S01]  /*0220*/  UMOV UR8, UR15 ;  /* 0x0000000f00087c82 */ /* 0x000fe20008000000 */
[----:B------:R-:W-:Y:S02]  /*0230*/  UIADD3 UR6, UP2, UPT, UR6, 0x10, URZ ;  /* 0x0000001006067890 */ /* 0x000fe4000ff5e0ff */
[----:B------:R-:W-:Y:S02]  /*0240*/  ULEA.HI.X UR7, UR12, UR9, UR7, 0x2, UP0 ;  /* 0x000000090c077291 */ /* 0x000fe400080f1407 */
[----:B------:R-:W-:Y:S02]  /*0250*/  ULEA UR10, UP0, UR4, UR10, 0x2 ;  /* 0x0000000a040a7291 */ /* 0x000fe4000f8010ff */
[----:B------:R-:W-:Y:S01]  /*0260*/  UIADD3.X UR7, UPT, UPT, URZ, UR7, URZ, UP2, !UPT ;  /* 0x00000007ff077290 */ /* 0x000fe200097fe4ff */
[----:B------:R-:W-:Y:S01]  /*0270*/  IMAD.U32 R0, RZ, RZ, UR6 ;  /* 0x00000006ff007e24 */ /* 0x000fe2000f8e00ff */
[----:B------:R-:W-:Y:S01]  /*0280*/  ULEA.HI.X UR11, UR4, UR11, UR5, 0x2, UP0 ;  /* 0x0000000b040b7291 */ /* 0x000fe200080f1405 */
[----:B------:R-:W-:-:S03]  /*0290*/  UMOV UR9, UR14 ;  /* 0x0000000e00097c82 */ /* 0x000fc60008000000 */
[----:B------:R-:W-:-:S08]  /*02a0*/  IMAD.U32 R7, RZ, RZ, UR7 ;  /* 0x00000007ff077e24 */ /* 0x000fd0000f8e00ff */
.L_x_3:
[----:B-1----:R-:W-:Y:S01]  /*02b0*/  MOV R2, UR10 ;  /* 0x0000000a00027c02 */ /* 0x002fe20008000f00 */
[----:B------:R-:W-:-:S05]  /*02c0*/  IMAD.U32 R3, RZ, RZ, UR11 ;  /* 0x0000000bff037e24 */ /* 0x000fca000f8e00ff */
[----:B0-----:R0:W2:Y:S01]  /*02d0*/  LDG.E R11, desc[UR20][R2.64] ;  /* 0x00000014020b7981 */ /* 0x0010a2000c1e1900 */
[----:B------:R-:W-:-:S04]  /*02e0*/  UIADD3 UR6, UP0, UPT, UR10, UR28, URZ ;  /* 0x0000001c0a067290 */ /* 0x000fc8000ff1e0ff */
[----:B------:R-:W-:Y:S02]  /*02f0*/  UIADD3.X UR7, UPT, UPT, UR11, UR16, URZ, UP0, !UPT ;  /* 0x000000100b077290 */ /* 0x000fe400087fe4ff */
[----:B------:R-:W-:Y:S02]  /*0300*/  MOV R4, UR6 ;  /* 0x0000000600047c02 */ /* 0x000fe40008000f00 */
[----:B0-----:R-:W-:Y:S01]  /*0310*/  MOV R2, R0 ;  /* 0x0000000000027202 */ /* 0x001fe20000000f00 */
[----:B------:R-:W-:Y:S02]  /*0320*/  IMAD.MOV.U32 R3, RZ, RZ, R7 ;  /* 0x000000ffff037224 */ /* 0x000fe400078e0007 */
[----:B------:R-:W-:-:S03]  /*0330*/  IMAD.U32 R5, RZ, RZ, UR7 ;  /* 0x00000007ff057e24 */ /* 0x000fc6000f8e00ff */
[----:B--2---:R0:W-:Y:S04]  /*0340*/  STG.E desc[UR20][R2.64+-0x10], R11 ;  /* 0xfffff00b02007986 */ /* 0x0041e8000c101914 */
[----:B------:R-:W2:Y:S01]  /*0350*/  LDG.E R13, desc[UR20][R4.64] ;  /* 0x00000014040d7981 */ /* 0x000ea2000c1e1900 */
[----:B------:R-:W-:-:S04]  /*0360*/  UIADD3 UR6, UP0, UPT, UR6, UR28, URZ ;  /* 0x0000001c06067290 */ /* 0x000fc8000ff1e0ff */
[----:B------:R-:W-:Y:S02]  /*0370*/  UIADD3.X UR7, UPT, UPT, UR7, UR16, URZ, UP0, !UPT ;  /* 0x0000001007077290 */ /* 0x000fe400087fe4ff */
[----:B------:R-:W-:-:S04]  /*0380*/  MOV R6, UR6 ;  /* 0x0000000600067c02 */ /* 0x000fc80008000f00 */
[----:B------:R-:W-:Y:S01]  /*0390*/  IMAD.U32 R7, RZ, RZ, UR7 ;  /* 0x00000007ff077e24 */ /* 0x000fe2000f8e00ff */
[----:B------:R-:W-:Y:S01]  /*03a0*/  UIADD3 UR6, UP0, UPT, UR6, UR28, URZ ;  /* 0x0000001c06067290 */ /* 0x000fe2000ff1e0ff */
[----:B--2---:R1:W-:Y:S04]  /*03b0*/  STG.E desc[UR20][R2.64+-0xc], R13 ;  /* 0xfffff40d02007986 */ /* 0x0043e8000c101914 */
[----:B------:R-:W2:Y:S01]  /*03c0*/  LDG.E R15, desc[UR20][R6.64] ;  /* 0x00000014060f7981 */ /* 0x000ea2000c1e1900 */
[----:B------:R-:W-:Y:S01]  /*03d0*/  UIADD3.X UR7, UPT, UPT, UR7, UR16, URZ, UP0, !UPT ;  /* 0x0000001007077290 */ /* 0x000fe200087fe4ff */
[----:B------:R-:W-:-:S05]  /*03e0*/  MOV R8, UR6 ;  /* 0x0000000600087c02 */ /* 0x000fca0008000f00 */
[----:B------:R-:W-:Y:S01]  /*03f0*/  IMAD.U32 R9, RZ, RZ, UR7 ;  /* 0x00000007ff097e24 */ /* 0x000fe2000f8e00ff */
[----:B------:R-:W-:Y:S01]  /*0400*/  UIADD3 UR6, UP0, UPT, UR6, UR28, URZ ;  /* 0x0000001c06067290 */ /* 0x000fe2000ff1e0ff */
[----:B--2---:R-:W-:Y:S04]  /*0410*/  STG.E desc[UR20][R2.64+-0x8], R15 ;  /* 0xfffff80f02007986 */ /* 0x004fe8000c101914 */
[----:B0-----:R-:W2:Y:S01]  /*0420*/  LDG.E R11, desc[UR20][R8.64] ;  /* 0x00000014080b7981 */ /* 0x001ea2000c1e1900 */
[----:B------:R-:W-:Y:S01]  /*0430*/  UIADD3.X UR7, UPT, UPT, UR7, UR16, URZ, UP0, !UPT ;  /* 0x0000001007077290 */ /* 0x000fe200087fe4ff */
[----:B------:R-:W-:-:S05]  /*0440*/  MOV R4, UR6 ;  /* 0x0000000600047c02 */ /* 0x000fca0008000f00 */
[----:B------:R-:W-:Y:S01]  /*0450*/  IMAD.U32 R5, RZ, RZ, UR7 ;  /* 0x00000007ff057e24 */ /* 0x000fe2000f8e00ff */
[----:B------:R-:W-:Y:S01]  /*0460*/  UIADD3 UR6, UP0, UPT, UR6, UR28, URZ ;  /* 0x0000001c06067290 */ /* 0x000fe2000ff1e0ff */
[----:B--2---:R-:W-:Y:S04]  /*0470*/  STG.E desc[UR20][R2.64+-0x4], R11 ;  /* 0xfffffc0b02007986 */ /* 0x004fe8000c101914 */
[----:B-1----:R-:W2:Y:S01]  /*0480*/  LDG.E R13, desc[UR20][R4.64] ;  /* 0x00000014040d7981 */ /* 0x002ea2000c1e1900 */
[----:B------:R-:W-:Y:S01]  /*0490*/  UIADD3.X UR7, UPT, UPT, UR7, UR16, URZ, UP0, !UPT ;  /* 0x0000001007077290 */ /* 0x000fe200087fe4ff */
[----:B------:R-:W-:-:S05]  /*04a0*/  MOV R6, UR6 ;  /* 0x0000000600067c02 */ /* 0x000fca0008000f00 */
[----:B------:R-:W-:Y:S01]  /*04b0*/  IMAD.U32 R7, RZ, RZ, UR7 ;  /* 0x00000007ff077e24 */ /* 0x000fe2000f8e00ff */
[----:B------:R-:W-:Y:S01]  /*04c0*/  UIADD3 UR6, UP0, UPT, UR6, UR28, URZ ;  /* 0x0000001c06067290 */ /* 0x000fe2000ff1e0ff */
[----:B--2---:R-:W-:Y:S04]  /*04d0*/  STG.E desc[UR20][R2.64], R13 ;  /* 0x0000000d02007986 */ /* 0x004fe8000c101914 */
[----:B------:R-:W2:Y:S01]  /*04e0*/  LDG.E R7, desc[UR20][R6.64] ;  /* 0x0000001406077981 */ /* 0x000ea2000c1e1900 */
[----:B------:R-:W-:Y:S01]  /*04f0*/  UIADD3.X UR7, UPT, UPT, UR7, UR16, URZ, UP0, !UPT ;  /* 0x0000001007077290 */ /* 0x000fe200087fe4ff */
[----:B------:R-:W-:-:S05]  /*0500*/  MOV R8, UR6 ;  /* 0x0000000600087c02 */ /* 0x000fca0008000f00 */
[----:B------:R-:W-:Y:S01]  /*0510*/  IMAD.U32 R9, RZ, RZ, UR7 ;  /* 0x00000007ff097e24 */ /* 0x000fe2000f8e00ff */
[----:B------:R-:W-:Y:S01]  /*0520*/  UIADD3 UR6, UP0, UPT, UR6, UR28, URZ ;  /* 0x0000001c06067290 */ /* 0x000fe2000ff1e0ff */
[----:B--2---:R0:W-:Y:S04]  /*0530*/  STG.E desc[UR20][R2.64+0x4], R7 ;  /* 0x0000040702007986 */ /* 0x0041e8000c101914 */
[----:B------:R-:W2:Y:S01]  /*0540*/  LDG.E R9, desc[UR20][R8.64] ;  /* 0x0000001408097981 */ /* 0x000ea2000c1e1900 */
[----:B------:R-:W-:Y:S01]  /*0550*/  UIADD3.X UR7, UPT, UPT, UR7, UR16, URZ, UP0, !UPT ;  /* 0x0000001007077290 */ /* 0x000fe200087fe4ff */
[----:B------:R-:W-:-:S05]  /*0560*/  MOV R4, UR6 ;  /* 0x0000000600047c02 */ /* 0x000fca0008000f00 */
[----:B------:R-:W-:Y:S01]  /*0570*/  IMAD.U32 R5, RZ, RZ, UR7 ;  /* 0x00000007ff057e24 */ /* 0x000fe2000f8e00ff */
[----:B--2---:R1:W-:Y:S05]  /*0580*/  STG.E desc[UR20][R2.64+0x8], R9 ;  /* 0x0000080902007986 */ /* 0x0043ea000c101914 */
[----:B------:R-:W2:Y:S01]  /*0590*/  LDG.E R5, desc[UR20][R4.64] ;  /* 0x0000001404057981 */ /* 0x000ea2000c1e1900 */
[----:B------:R-:W-:Y:S01]  /*05a0*/  UIADD3 UR8, UP0, UPT, UR8, -0x8, URZ ;  /* 0xfffffff808087890 */ /* 0x000fe2000ff1e0ff */
[----:B------:R-:W-:Y:S01]  /*05b0*/  IADD3 R0, P0, PT, R2, 0x20, RZ ;  /* 0x0000002002007810 */ /* 0x000fe20007f1e0ff */
[----:B------:R-:W-:Y:S02]  /*05c0*/  ULEA UR10, UP2, UR23, UR10, 0x5 ;  /* 0x0000000a170a7291 */ /* 0x000fe4000f8428ff */
[----:B------:R-:W-:Y:S01]  /*05d0*/  UIADD3.X UR9, UPT, UPT, UR9, -0x1, URZ, UP0, !UPT ;  /* 0xffffffff09097890 */ /* 0x000fe200087fe4ff */
[----:B0-----:R-:W-:Y:S01]  /*05e0*/  IADD3.X R7, PT, PT, RZ, R3, RZ, P0, !PT ;  /* 0x00000003ff077210 */ /* 0x001fe200007fe4ff */
[----:B------:R-:W-:-:S02]  /*05f0*/  UISETP.NE.U32.AND UP0, UPT, UR8, URZ, UPT ;  /* 0x000000ff0800728c */ /* 0x000fc4000bf05070 */
[----:B------:R-:W-:Y:S02]  /*0600*/  ULEA.HI.X UR11, UR23, UR11, UR14, 0x5, UP2 ;  /* 0x0000000b170b7291 */ /* 0x000fe400090f2c0e */
[----:B------:R-:W-:Y:S01]  /*0610*/  UISETP.NE.AND.EX UP0, UPT, UR9, URZ, UPT, UP0 ;  /* 0x000000ff0900728c */ /* 0x000fe2000bf05300 */
[----:B--2---:R1:W-:Y:S08]  /*0620*/  STG.E desc[UR20][R2.64+0xc], R5 ;  /* 0x00000c0502007986 */ /* 0x0043f0000c101914 */
[----:B------:R-:W-:Y:S05]  /*0630*/  BRA.U UP0, `(.L_x_3) ;  /* 0xfffffffd001c7547 */ /* 0x000fea000b83ffff */
[----:B------:R-:W-:Y:S01]  /*0640*/  UMOV UR7, UR15 ;  /* 0x0000000f00077c82 */ /* 0x000fe20008000000 */
[----:B------:R-:W-:-:S05]  /*0650*/  UMOV UR6, UR14 ;  /* 0x0000000e00067c82 */ /* 0x000fca0008000000 */
.L_x_2:
[----:B------:R-:W-:-:S09]  /*0660*/  UISETP.NE.AND UP0, UPT, UR26, URZ, UPT ;  /* 0x000000ff1a00728c */ /* 0x000fd2000bf05270 */
[----:B------:R-:W-:Y:S05]  /*0670*/  BRA.U !UP0, `(.L_x_4) ;  /* 0x0000000508587547 */ /* 0x000fea000b800000 */
[----:B------:R-:W-:Y:S01]  /*0680*/  UISETP.NE.AND UP0, UPT, UR27, URZ, UPT ;  /* 0x000000ff1b00728c */ /* 0x000fe2000bf05270 */
[----:B------:R-:W-:Y:S10]  /*0690*/  BRA.U !UP1, `(.L_x_5) ;  /* 0x0000000109947547 */ /* 0x000ff4000b800000 */
[----:B------:R-:W2:Y:S01]  /*06a0*/  LDCU.128 UR8, c[0x0][0x380] ;  /* 0x00007000ff0877ac */ /* 0x000ea20008000c00 */
[----:B------:R-:W-:Y:S02]  /*06b0*/  UIMAD UR24, UR6, UR23, URZ ;  /* 0x00000017061872a4 */ /* 0x000fe4000f8e02ff */
[----:B------:R-:W-:Y:S02]  /*06c0*/  UIMAD.WIDE.U32 UR18, UR7, UR23, UR4 ;  /* 0x00000017071272a5 */ /* 0x000fe4000f8e0004 */
[----:B------:R-:W-:Y:S02]  /*06d0*/  UIMAD UR29, UR14, UR7, UR24 ;  /* 0x000000070e1d72a4 */ /* 0x000fe4000f8e0218 */
[----:B--2---:R-:W-:Y:S02]  /*06e0*/  ULEA UR24, UP2, UR18, UR10, 0x2 ;  /* 0x0000000a12187291 */ /* 0x004fe4000f8410ff */
[----:B------:R-:W-:-:S04]  /*06f0*/  UIADD3 UR10, UPT, UPT, UR19, UR29, URZ ;  /* 0x0000001d130a7290 */ /* 0x000fc8000fffe0ff */
[----:B------:R-:W-:Y:S01]  /*0700*/  ULEA.HI.X UR18, UR18, UR11, UR10, 0x2, UP2 ;  /* 0x0000000b12127291 */ /* 0x000fe200090f140a */
[----:B------:R-:W-:-:S05]  /*0710*/  IMAD.U32 R4, RZ, RZ, UR24 ;  /* 0x00000018ff047e24 */ /* 0x000fca000f8e00ff */
[----:B-1----:R-:W-:-:S05]  /*0720*/  MOV R5, UR18 ;  /* 0x0000001200057c02 */ /* 0x002fca0008000f00 */
[----:B0-----:R-:W2:Y:S01]  /*0730*/  LDG.E R11, desc[UR20][R4.64] ;  /* 0x00000014040b7981 */ /* 0x001ea2000c1e1900 */
[----:B------:R-:W-:-:S04]  /*0740*/  UIADD3 UR10, UP3, UPT, UR7, UR12, URZ ;  /* 0x0000000c070a7290 */ /* 0x000fc8000ff7e0ff */
[----:B------:R-:W-:Y:S02]  /*0750*/  ULEA UR19, UP2, UR10, UR8, 0x2 ;  /* 0x000000080a137291 */ /* 0x000fe4000f8410ff */
[----:B------:R-:W-:Y:S02]  /*0760*/  UIADD3.X UR11, UPT, UPT, UR6, UR17, URZ, UP3, !UPT ;  /* 0x00000011060b7290 */ /* 0x000fe40009ffe4ff */
[----:B------:R-:W-:Y:S02]  /*0770*/  UIADD3 UR8, UP3, UPT, UR24, UR28, URZ ;  /* 0x0000001c18087290 */ /* 0x000fe4000ff7e0ff */
[----:B------:R-:W-:Y:S01]  /*0780*/  ULEA.HI.X UR11, UR10, UR9, UR11, 0x2, UP2 ;  /* 0x000000090a0b7291 */ /* 0x000fe200090f140b */
[----:B------:R-:W-:Y:S01]  /*0790*/  IMAD.U32 R2, RZ, RZ, UR19 ;  /* 0x00000013ff027e24 */ /* 0x000fe2000f8e00ff */
[----:B------:R-:W-:Y:S02]  /*07a0*/  UIADD3.X UR9, UPT, UPT, UR18, UR16, URZ, UP3, !UPT ;  /* 0x0000001012097290 */ /* 0x000fe40009ffe4ff */
[----:B------:R-:W-:-:S02]  /*07b0*/  IMAD.U32 R6, RZ, RZ, UR8 ;  /* 0x00000008ff067e24 */ /* 0x000fc4000f8e00ff */
[----:B------:R-:W-:Y:S02]  /*07c0*/  MOV R3, UR11 ;  /* 0x0000000b00037c02 */ /* 0x000fe40008000f00 */
[----:B------:R-:W-:-:S03]  /*07d0*/  MOV R7, UR9 ;  /* 0x0000000900077c02 */ /* 0x000fc60008000f00 */
[----:B--2---:R2:W-:Y:S04]  /*07e0*/  STG.E desc[UR20][R2.64], R11 ;  /* 0x0000000b02007986 */ /* 0x0045e8000c101914 */
[----:B------:R-:W3:Y:S01]  /*07f0*/  LDG.E R7, desc[UR20][R6.64] ;  /* 0x0000001406077981 */ /* 0x000ee2000c1e1900 */
[----:B------:R-:W-:-:S04]  /*0800*/  UIADD3 UR8, UP2, UPT, UR8, UR28, URZ ;  /* 0x0000001c08087290 */ /* 0x000fc8000ff5e0ff */
[----:B------:R-:W-:Y:S02]  /*0810*/  UIADD3.X UR9, UPT, UPT, UR9, UR16, URZ, UP2, !UPT ;  /* 0x0000001009097290 */ /* 0x000fe400097fe4ff */
[----:B------:R-:W-:-:S04]  /*0820*/  IMAD.U32 R4, RZ, RZ, UR8 ;  /* 0x00000008ff047e24 */ /* 0x000fc8000f8e00ff */
[----:B------:R-:W-:Y:S01]  /*0830*/  MOV R5, UR9 ;  /* 0x0000000900057c02 */ /* 0x000fe20008000f00 */
[----:B------:R-:W-:Y:S01]  /*0840*/  UIADD3 UR8, UP2, UPT, UR8, UR28, URZ ;  /* 0x0000001c08087290 */ /* 0x000fe2000ff5e0ff */
[----:B---3--:R2:W-:Y:S04]  /*0850*/  STG.E desc[UR20][R2.64+0x4], R7 ;  /* 0x0000040702007986 */ /* 0x0085e8000c101914 */
[----:B------:R-:W3:Y:S01]  /*0860*/  LDG.E R5, desc[UR20][R4.64] ;  /* 0x0000001404057981 */ /* 0x000ee2000c1e1900 */
[----:B------:R-:W-:Y:S01]  /*0870*/  UIADD3.X UR9, UPT, UPT, UR9, UR16, URZ, UP2, !UPT ;  /* 0x0000001009097290 */ /* 0x000fe200097fe4ff */
[----:B------:R-:W-:-:S05]  /*0880*/  IMAD.U32 R8, RZ, RZ, UR8 ;  /* 0x00000008ff087e24 */ /* 0x000fca000f8e00ff */
[----:B------:R-:W-:Y:S01]  /*0890*/  MOV R9, UR9 ;  /* 0x0000000900097c02 */ /* 0x000fe20008000f00 */
[----:B---3--:R2:W-:Y:S05]  /*08a0*/  STG.E desc[UR20][R2.64+0x8], R5 ;  /* 0x0000080502007986 */ /* 0x0085ea000c101914 */
[----:B------:R-:W3:Y:S01]  /*08b0*/  LDG.E R9, desc[UR20][R8.64] ;  /* 0x0000001408097981 */ /* 0x000ee2000c1e1900 */
[----:B------:R-:W-:-:S04]  /*08c0*/  UIADD3 UR7, UP2, UPT, UR7, 0x4, URZ ;  /* 0x0000000407077890 */ /* 0x000fc8000ff5e0ff */
[----:B------:R-:W-:Y:S01]  /*08d0*/  UIADD3.X UR6, UPT, UPT, URZ, UR6, URZ, UP2, !UPT ;  /* 0x00000006ff067290 */ /* 0x000fe200097fe4ff */
[----:B---3--:R2:W-:Y:S11]  /*08e0*/  STG.E desc[UR20][R2.64+0xc], R9 ;  /* 0x00000c0902007986 */ /* 0x0085f6000c101914 */
.L_x_5:
[----:B------:R-:W-:Y:S05]  /*08f0*/  BRA.U !UP0, `(.L_x_4) ;  /* 0x0000000108b87547 */ /* 0x000fea000b800000 */
[----:B------:R-:W-:Y:S02]  /*0900*/  UISETP.NE.AND UP2, UPT, UR27, 0x1, UPT ;  /* 0x000000011b00788c */ /* 0x000fe4000bf45270 */
[----:B------:R-:W-:-:S07]  /*0910*/  ULOP3.LUT UP0, URZ, UR23, 0x1, URZ, 0xc0, !UPT ;  /* 0x0000000117ff7892 */ /* 0x000fce000f80c0ff */
[----:B------:R-:W-:Y:S05]  /*0920*/  BRA.U !UP2, `(.L_x_6) ;  /* 0x000000010a647547 */ /* 0x000fea000b800000 */
[----:B------:R-:W3:Y:S01]  /*0930*/  LDCU.128 UR8, c[0x0][0x380] ;  /* 0x00007000ff0877ac */ /* 0x000ee20008000c00 */
[----:B------:R-:W-:Y:S02]  /*0940*/  UIMAD UR24, UR6, UR23, URZ ;  /* 0x00000017061872a4 */ /* 0x000fe4000f8e02ff */
[----:B------:R-:W-:Y:S02]  /*0950*/  UIMAD.WIDE.U32 UR18, UR7, UR23, UR4 ;  /* 0x00000017071272a5 */ /* 0x000fe4000f8e0004 */
[----:B------:R-:W-:-:S04]  /*0960*/  UIMAD UR24, UR14, UR7, UR24 ;  /* 0x000000070e1872a4 */ /* 0x000fc8000f8e0218 */
[----:B------:R-:W-:Y:S02]  /*0970*/  UIADD3 UR24, UPT, UPT, UR19, UR24, URZ ;  /* 0x0000001813187290 */ /* 0x000fe4000fffe0ff */
[----:B---3--:R-:W-:-:S04]  /*0980*/  ULEA UR10, UP2, UR18, UR10, 0x2 ;  /* 0x0000000a120a7291 */ /* 0x008fc8000f8410ff */
[----:B------:R-:W-:Y:S02]  /*0990*/  ULEA.HI.X UR11, UR18, UR11, UR24, 0x2, UP2 ;  /* 0x0000000b120b7291 */ /* 0x000fe400090f1418 */
[----:B-12---:R-:W-:-:S04]  /*09a0*/  IMAD.U32 R2, RZ, RZ, UR10 ;  /* 0x0000000aff027e24 */ /* 0x006fc8000f8e00ff */
[----:B------:R-:W-:-:S06]  /*09b0*/  MOV R3, UR11 ;  /* 0x0000000b00037c02 */ /* 0x000fcc0008000f00 */
        /* <DEDUP_REMOVED lines=12> */
[----:B------:R-:W2:Y:S01]  /*0a80*/  LDG.E R7, desc[UR20][R6.64] ;  /* 0x0000001406077981 */ /* 0x000ea2000c1e1900 */
[----:B------:R-:W-:-:S04]  /*0a90*/  UIADD3 UR7, UP2, UPT, UR7, 0x2, URZ ;  /* 0x0000000207077890 */ /* 0x000fc8000ff5e0ff */
[----:B------:R-:W-:Y:S01]  /*0aa0*/  UIADD3.X UR6, UPT, UPT, URZ, UR6, URZ, UP2, !UPT ;  /* 0x00000006ff067290 */ /* 0x000fe200097fe4ff */
[----:B--2---:R3:W-:Y:S11]  /*0ab0*/  STG.E desc[UR20][R4.64+0x4], R7 ;  /* 0x0000040704007986 */ /* 0x0047f6000c101914 */
.L_x_6:
[----:B------:R-:W-:Y:S05]  /*0ac0*/  BRA.U !UP0, `(.L_x_4) ;  /* 0x0000000108447547 */ /* 0x000fea000b800000 */
[----:B------:R-:W4:Y:S01]  /*0ad0*/  LDCU.128 UR8, c[0x0][0x380] ;  /* 0x00007000ff0877ac */ /* 0x000f220008000c00 */
[----:B------:R-:W-:Y:S02]  /*0ae0*/  UIMAD UR13, UR6, UR23, URZ ;  /* 0x00000017060d72a4 */ /* 0x000fe4000f8e02ff */
[----:B------:R-:W-:Y:S02]  /*0af0*/  UIMAD.WIDE.U32 UR18, UR7, UR23, UR4 ;  /* 0x00000017071272a5 */ /* 0x000fe4000f8e0004 */
[----:B------:R-:W-:-:S04]  /*0b00*/  UIMAD UR13, UR14, UR7, UR13 ;  /* 0x000000070e0d72a4 */ /* 0x000fc8000f8e020d */
[----:B------:R-:W-:Y:S02]  /*0b10*/  UIADD3 UR13, UPT, UPT, UR19, UR13, URZ ;  /* 0x0000000d130d7290 */ /* 0x000fe4000fffe0ff */
[----:B----4-:R-:W-:-:S04]  /*0b20*/  ULEA UR10, UP0, UR18, UR10, 0x2 ;  /* 0x0000000a120a7291 */ /* 0x010fc8000f8010ff */
[----:B------:R-:W-:Y:S02]  /*0b30*/  ULEA.HI.X UR11, UR18, UR11, UR13, 0x2, UP0 ;  /* 0x0000000b120b7291 */ /* 0x000fe400080f140d */
[----:B-12---:R-:W-:-:S04]  /*0b40*/  IMAD.U32 R2, RZ, RZ, UR10 ;  /* 0x0000000aff027e24 */ /* 0x006fc8000f8e00ff */
[----:B---3--:R-:W-:-:S06]  /*0b50*/  MOV R3, UR11 ;  /* 0x0000000b00037c02 */ /* 0x008fcc0008000f00 */
[----:B0-----:R-:W2:Y:S01]  /*0b60*/  LDG.E R3, desc[UR20][R2.64] ;  /* 0x0000001402037981 */ /* 0x001ea2000c1e1900 */
[----:B------:R-:W-:-:S04]  /*0b70*/  UIADD3 UR12, UP0, UPT, UR7, UR12, URZ ;  /* 0x0000000c070c7290 */ /* 0x000fc8000ff1e0ff */
[----:B------:R-:W-:Y:S02]  /*0b80*/  ULEA UR8, UP2, UR12, UR8, 0x2 ;  /* 0x000000080c087291 */ /* 0x000fe4000f8410ff */
[----:B------:R-:W-:-:S04]  /*0b90*/  UIADD3.X UR17, UPT, UPT, UR6, UR17, URZ, UP0, !UPT ;  /* 0x0000001106117290 */ /* 0x000fc800087fe4ff */
[----:B------:R-:W-:Y:S01]  /*0ba0*/  ULEA.HI.X UR9, UR12, UR9, UR17, 0x2, UP2 ;  /* 0x000000090c097291 */ /* 0x000fe200090f1411 */
[----:B------:R-:W-:-:S05]  /*0bb0*/  IMAD.U32 R4, RZ, RZ, UR8 ;  /* 0x00000008ff047e24 */ /* 0x000fca000f8e00ff */
[----:B------:R-:W-:-:S05]  /*0bc0*/  MOV R5, UR9 ;  /* 0x0000000900057c02 */ /* 0x000fca0008000f00 */
[----:B--2---:R4:W-:Y:S02]  /*0bd0*/  STG.E desc[UR20][R4.64], R3 ;  /* 0x0000000304007986 */ /* 0x0049e4000c101914 */
.L_x_4:
[----:B------:R-:W-:-:S04]  /*0be0*/  UIADD3 UR4, UP2, UPT, UR4, 0x1, URZ ;  /* 0x0000000104047890 */ /* 0x000fc8000ff5e0ff */
[----:B------:R-:W-:Y:S02]  /*0bf0*/  UISETP.NE.U32.AND UP0, UPT, UR4, UR22, UPT ;  /* 0x000000160400728c */ /* 0x000fe4000bf05070 */
[----:B------:R-:W-:-:S04]  /*0c00*/  UIADD3.X UR5, UPT, UPT, URZ, UR5, URZ, UP2, !UPT ;  /* 0x00000005ff057290 */ /* 0x000fc800097fe4ff */
[----:B------:R-:W-:-:S09]  /*0c10*/  UISETP.NE.AND.EX UP0, UPT, UR5, UR25, UPT, UP0 ;  /* 0x000000190500728c */ /* 0x000fd2000bf05300 */
[----:B------:R-:W-:Y:S05]  /*0c20*/  BRA.U UP0, `(.L_x_7) ;  /* 0xfffffff500447547 */ /* 0x000fea000b83ffff */
[----:B0-----:R-:W-:Y:S05]  /*0c30*/  EXIT ;  /* 0x000000000000794d */ /* 0x001fea0003800000 */
.L_x_8:
        /* <DEDUP_REMOVED lines=12> */
.L_x_12:


//--------------------- .text._Z14transposeNaivePfPKfiii --------------------------
	.section	.text._Z14transposeNaivePfPKfiii,"ax",@progbits
	.align	128
        .global         _Z14transposeNaivePfPKfiii
        .type           _Z14transposeNaivePfPKfiii,@function
        .size           _Z14transposeNaivePfPKfiii,(.L_x_13 - _Z14transposeNaivePfPKfiii)
        .other          _Z14transposeNaivePfPKfiii,@"STO_CUDA_ENTRY STV_DEFAULT"
_Z14transposeNaivePfPKfiii:
.text._Z14transposeNaivePfPKfiii:
[----:B------:R-:W-:Y:S08]  /*0000*/  LDC R1, c[0x0][0x37c] ;  /* 0x0000df00ff017b82 */ /* 0x000ff00000000800 */
[----:B------:R-:W0:Y:S02]  /*0010*/  LDC R0, c[0x0][0x398] ;  /* 0x0000e600ff007b82 */ /* 0x000e240000000800 */
[----:B0-----:R-:W-:-:S13]  /*0020*/  ISETP.GE.AND P0, PT, R0, 0x1, PT ;  /* 0x000000010000780c */ /* 0x001fda0003f06270 */
[----:B------:R-:W-:Y:S05]  /*0030*/  @!P0 EXIT ;  /* 0x000000000000894d */ /* 0x000fea0003800000 */
[----:B------:R-:W0:Y:S01]  /*0040*/  S2R R4, SR_TID.X ;  /* 0x0000000000047919 */ /* 0x000e220000002100 */
[----:B------:R-:W1:Y:S01]  /*0050*/  LDC.64 R2, c[0x0][0x390] ;  /* 0x0000e400ff027b82 */ /* 0x000e620000000a00 */
[----:B------:R-:W-:Y:S01]  /*0060*/  IADD3 R0, PT, PT, -R0, RZ, RZ ;  /* 0x000000ff00007210 */ /* 0x000fe20007ffe1ff */
[----:B------:R-:W2:Y:S01]  /*0070*/  LDCU.64 UR4, c[0x0][0x358] ;  /* 0x00006b00ff0477ac */ /* 0x000ea20008000a00 */
[----:B------:R-:W0:Y:S01]  /*0080*/  S2R R5, SR_CTAID.X ;  /* 0x0000000000057919 */ /* 0x000e220000002500 */
[----:B------:R-:W3:Y:S04]  /*0090*/  S2R R6, SR_TID.Y ;  /* 0x0000000000067919 */ /* 0x000ee80000002200 */
[----:B------:R-:W4:Y:S01]  /*00a0*/  LDC.64 R32, c[0x0][0x380] ;  /* 0x0000e000ff207b82 */ /* 0x000f220000000a00 */
[----:B------:R-:W3:Y:S07]  /*00b0*/  S2R R7, SR_CTAID.Y ;  /* 0x0000000000077919 */ /* 0x000eee0000002600 */
[----:B------:R-:W5:Y:S01]  /*00c0*/  LDC.64 R34, c[0x0][0x388] ;  /* 0x0000e200ff227b82 */ /* 0x000f620000000a00 */
[----:B0-----:R-:W-:-:S02]  /*00d0*/  LEA R4, R5, R4, 0x5 ;  /* 0x0000000405047211 */ /* 0x001fc400078e28ff */
[----:B---3--:R-:W-:-:S05]  /*00e0*/  LEA R5, R7, R6, 0x5 ;  /* 0x0000000607057211 */ /* 0x008fca00078e28ff */
[----:B-1----:R-:W-:Y:S02]  /*00f0*/  IMAD R31, R5, R2, R4 ;  /* 0x00000002051f7224 */ /* 0x002fe400078e0204 */
[----:B------:R-:W-:-:S03]  /*0100*/  IMAD R3, R4, R3, R5 ;  /* 0x0000000304037224 */ /* 0x000fc600078e0205 */
[CC--:B------:R-:W-:Y:S01]  /*0110*/  LEA R23, R2.reuse, R31.reuse, 0x4 ;  /* 0x0000001f02177211 */ /* 0x0c0fe200078e20ff */
[----:B----4-:R-:W-:Y:S01]  /*0120*/  IMAD.WIDE R32, R3, 0x4, R32 ;  /* 0x0000000403207825 */ /* 0x010fe200078e0220 */
[C---:B------:R-:W-:Y:S02]  /*0130*/  LEA R25, R2.reuse, R31, 0x3 ;  /* 0x0000001f02197211 */ /* 0x040fe400078e18ff */
[C---:B------:R-:W-:Y:S02]  /*0140*/  LEA R13, R2.reuse, R23, 0x3 ;  /* 0x00000017020d7211 */ /* 0x040fe400078e18ff */
[C---:B------:R-:W-:Y:S02]  /*0150*/  LEA R27, R2.reuse, R31, 0x2 ;  /* 0x0000001f021b7211 */ /* 0x040fe400078e10ff */
[C---:B------:R-:W-:Y:S02]  /*0160*/  LEA R19, R2.reuse, R25, 0x2 ;  /* 0x0000001902137211 */ /* 0x040fe400078e10ff */
[----:B------:R-:W-:-:S02]  /*0170*/  LEA R15, R2, R23, 0x2 ;  /* 0x00000017020f7211 */ /* 0x000fc400078e10ff */
[C---:B------:R-:W-:Y:S02]  /*0180*/  LEA R7, R2.reuse, R13, 0x2 ;  /* 0x0000000d02077211 */ /* 0x040fe400078e10ff */
[C---:B------:R-:W-:Y:S01]  /*0190*/  LEA R29, R2.reuse, R31, 0x1 ;  /* 0x0000001f021d7211 */ /* 0x040fe200078e08ff */
[--C-:B-----5:R-:W-:Y:S01]  /*01a0*/  IMAD.WIDE R30, R31, 0x4, R34.reuse ;  /* 0x000000041f1e7825 */ /* 0x120fe200078e0222 */
[C---:B------:R-:W-:Y:S02]  /*01b0*/  LEA R11, R2.reuse, R27, 0x1 ;  /* 0x0000001b020b7211 */ /* 0x040fe400078e08ff */
[C---:B------:R-:W-:Y:S01]  /*01c0*/  LEA R21, R2.reuse, R25, 0x1 ;  /* 0x0000001902157211 */ /* 0x040fe200078e08ff */
[--C-:B------:R-:W-:Y:S01]  /*01d0*/  IMAD.WIDE R28, R29, 0x4, R34.reuse ;  /* 0x000000041d1c7825 */ /* 0x100fe200078e0222 */
[C---:B------:R-:W-:Y:S02]  /*01e0*/  LEA R17, R2.reuse, R23, 0x1 ;  /* 0x0000001702117211 */ /* 0x040fe400078e08ff */
[C---:B------:R-:W-:Y:S01]  /*01f0*/  LEA R5, R2.reuse, R19, 0x1 ;  /* 0x0000001302057211 */ /* 0x040fe200078e08ff */
[----:B------:R-:W-:Y:S01]  /*0200*/  IMAD.WIDE R26, R27, 0x4, R34 ;  /* 0x000000041b1a7825 */ /* 0x000fe200078e0222 */
[----:B------:R-:W-:-:S02]  /*0210*/  LEA R3, R2, R15, 0x1 ;  /* 0x0000000f02037211 */ /* 0x000fc400078e08ff */
[C---:B------:R-:W-:Y:S01]  /*0220*/  LEA R9, R2.reuse, R13, 0x1 ;  /* 0x0000000d02097211 */ /* 0x040fe200078e08ff */
[----:B------:R-:W-:Y:S01]  /*0230*/  IMAD.WIDE R24, R25, 0x4, R34 ;  /* 0x0000000419187825 */ /* 0x000fe200078e0222 */
[----:B------:R-:W-:-:S03]  /*0240*/  LEA R37, R2, R7, 0x1 ;  /* 0x0000000702257211 */ /* 0x000fc600078e08ff */
        /* <DEDUP_REMOVED lines=11> */
[----:B--2---:R-:W-:-:S07]  /*0300*/  IMAD.WIDE R34, R37, 0x4, R34 ;  /* 0x0000000425227825 */ /* 0x004fce00078e0222 */
.L_x_9:
[----:B0-----:R-:W2:Y:S04]  /*0310*/  LDG.E R37, desc[UR4][R30.64] ;  /* 0x000000041e257981 */ /* 0x001ea8000c1e1900 */
[----:B--2---:R0:W-:Y:S04]  /*0320*/  STG.E desc[UR4][R32.64], R37 ;  /* 0x0000002520007986 */ /* 0x0041e8000c101904 */
[----:B------:R-:W2:Y:S04]  /*0330*/  LDG.E R36, desc[UR4][R28.64] ;  /* 0x000000041c247981 */ /* 0x000ea8000c1e1900 */
[----:B--2---:R1:W-:Y:S04]  /*0340*/  STG.E desc[UR4][R32.64+0x8], R36 ;  /* 0x0000082420007986 */ /* 0x0043e8000c101904 */
[----:B0-----:R-:W2:Y:S04]  /*0350*/  LDG.E R37, desc[UR4][R26.64] ;  /* 0x000000041a257981 */ /* 0x001ea8000c1e1900 */
[----:B--2---:R0:W-:Y:S04]  /*0360*/  STG.E desc[UR4][R32.64+0x10], R37 ;  /* 0x0000102520007986 */ /* 0x0041e8000c101904 */
[----:B-1----:R-:W2:Y:S04]  /*0370*/  LDG.E R36, desc[UR4][R10.64] ;  /* 0x000000040a247981 */ /* 0x002ea8000c1e1900 */
        /* <DEDUP_REMOVED lines=21> */
[----:B0-----:R-:W2:Y:S01]  /*04d0*/  LDG.E R37, desc[UR4][R6.64] ;  /* 0x0000000406257981 */ /* 0x001ea2000c1e1900 */
[----:B------:R-:W-:-:S04]  /*04e0*/  IADD3 R0, PT, PT, R0, 0x1, RZ ;  /* 0x0000000100007810 */ /* 0x000fc80007ffe0ff */
[----:B------:R-:W-:Y:S01]  /*04f0*/  ISETP.NE.AND P0, PT, R0, RZ, PT ;  /* 0x000000ff0000720c */ /* 0x000fe20003f05270 */
[----:B--2---:R0:W-:Y:S04]  /*0500*/  STG.E desc[UR4][R32.64+0x70], R37 ;  /* 0x0000702520007986 */ /* 0x0041e8000c101904 */
[----:B-1----:R-:W2:Y:S04]  /*0510*/  LDG.E R36, desc[UR4][R34.64] ;  /* 0x0000000422247981 */ /* 0x002ea8000c1e1900 */
[----:B--2---:R0:W-:Y:S04]  /*0520*/  STG.E desc[UR4][R32.64+0x78], R36 ;  /* 0x0000782420007986 */ /* 0x0041e8000c101904 */
[----:B------:R-:W-:Y:S05]  /*0530*/  @P0 BRA `(.L_x_9) ;  /* 0xfffffffc00740947 */ /* 0x000fea000383ffff */
[----:B------:R-:W-:Y:S05]  /*0540*/  EXIT ;  /* 0x000000000000794d */ /* 0x000fea0003800000 */
.L_x_10:
        /* <DEDUP_REMOVED lines=11> */
.L_x_13:


//--------------------- .nv.shared._Z18transposeCoalescedPfPKfiii --------------------------
	.section	.nv.shared._Z18transposeCoalescedPfPKfiii,"aw",@nobits
	.sectionflags	@""
	.align	4
.nv.shared._Z18transposeCoalescedPfPKfiii:
	.zero		5248


//--------------------- .nv.shared.reserved.0     --------------------------
	.section	.nv.shared.reserved.0,"aw",@nobits
	.weak		__nv_reservedSMEM_offset_0_alias
	.size		__nv_reservedSMEM_offset_0_alias, 0, 64
	.other		__nv_reservedSMEM_offset_0_alias,@"STO_CUDA_RESERVED_SHARED STV_DEFAULT"
__nv_reservedSMEM_offset_0_alias:
	.zero		0
	.zero		64


//--------------------- .nv.constant0._Z18transposeCoalescedPfPKfiii --------------------------
	.section	.nv.constant0._Z18transposeCoalescedPfPKfiii,"a",@progbits
	.sectionflags	@""
	.align	4
.nv.constant0._Z18transposeCoalescedPfPKfiii:
	.zero		924


//--------------------- .nv.constant0._Z20computeTransposeGoldPfPKfii --------------------------
	.section	.nv.constant0._Z20computeTransposeGoldPfPKfii,"a",@progbits
	.sectionflags	@""
	.align	4
.nv.constant0._Z20computeTransposeGoldPfPKfii:
	.zero		920


//--------------------- .nv.constant0._Z14transposeNaivePfPKfiii --------------------------
	.section	.nv.constant0._Z14transposeNaivePfPKfiii,"a",@progbits
	.sectionflags	@""
	.align	4
.nv.constant0._Z14transposeNaivePfPKfiii:
	.zero		924


//--------------------- SYMBOLS --------------------------

	.type		.nv.reservedSmem.offset0,@object
	.size		.nv.reservedSmem.offset0,0x4
	.type		.nv.reservedSmem.cap,@object
	.size		.nv.reservedSmem.cap,0x4
